//
// Generated by NVIDIA NVVM Compiler
//
// Compiler Build ID: CL-36424714
// Cuda compilation tools, release 13.0, V13.0.88
// Based on NVVM 20.0.0
//

.version 9.0
.target sm_100
.address_size 64

	// .globl	_Z12computeJuliaPi6float2f

.visible .entry _Z12computeJuliaPi6float2f(
	.param .u64 .ptr .align 1 _Z12computeJuliaPi6float2f_param_0,
	.param .align 8 .b8 _Z12computeJuliaPi6float2f_param_1[8],
	.param .f32 _Z12computeJuliaPi6float2f_param_2
)
{
	.reg .pred 	%p<54>;
	.reg .b32 	%r<26>;
	.reg .b32 	%f<191>;
	.reg .b64 	%rd<5>;
	.reg .b64 	%fd<12>;

	ld.param.u64 	%rd1, [_Z12computeJuliaPi6float2f_param_0];
	ld.param.v2.f32 	{%f21, %f22}, [_Z12computeJuliaPi6float2f_param_1];
	ld.param.f32 	%f23, [_Z12computeJuliaPi6float2f_param_2];
	mov.u32 	%r4, %ctaid.x;
	mov.u32 	%r5, %ntid.x;
	mov.u32 	%r6, %tid.x;
	mad.lo.s32 	%r1, %r4, %r5, %r6;
	mov.u32 	%r7, %ctaid.y;
	mov.u32 	%r8, %ntid.y;
	mov.u32 	%r9, %tid.y;
	mad.lo.s32 	%r10, %r7, %r8, %r9;
	setp.gt.s32 	%p1, %r1, 99;
	setp.gt.u32 	%p2, %r10, 39;
	or.pred  	%p3, %p1, %p2;
	@%p3 bra 	$L__BB0_13;
	add.s32 	%r12, %r1, -50;
	cvt.rn.f64.s32 	%fd1, %r12;
	mul.f64 	%fd2, %fd1, 0d3FF8000000000000;
	cvt.f64.f32 	%fd3, %f23;
	mul.f64 	%fd4, %fd3, 0d3FE0000000000000;
	mul.f64 	%fd5, %fd4, 0d4059000000000000;
	div.rn.f64 	%fd6, %fd2, %fd5;
	add.f64 	%fd7, %fd6, 0d4000000000000000;
	cvt.rn.f32.f64 	%f1, %fd7;
	add.s32 	%r13, %r10, -20;
	cvt.rn.f64.s32 	%fd8, %r13;
	mul.f64 	%fd9, %fd4, 0d4044000000000000;
	div.rn.f64 	%fd10, %fd8, %fd9;
	add.f64 	%fd11, %fd10, 0d3FF0000000000000;
	cvt.rn.f32.f64 	%f2, %fd11;
	abs.f32 	%f24, %f1;
	abs.f32 	%f25, %f2;
	setp.gt.f32 	%p4, %f24, %f25;
	selp.f32 	%f26, %f24, %f25, %p4;
	selp.f32 	%f27, %f25, %f24, %p4;
	div.rn.f32 	%f28, %f27, %f26;
	fma.rn.f32 	%f29, %f28, %f28, 0f3F800000;
	sqrt.rn.f32 	%f30, %f29;
	mul.f32 	%f31, %f26, %f30;
	setp.eq.f32 	%p5, %f26, 0f00000000;
	setp.gt.f32 	%p6, %f26, 0f7F7FFFFF;
	setp.gt.f32 	%p7, %f27, 0f7F7FFFFF;
	add.f32 	%f32, %f24, %f25;
	selp.f32 	%f33, %f32, %f31, %p6;
	selp.f32 	%f34, %f32, %f33, %p5;
	selp.f32 	%f35, %f32, %f34, %p7;
	setp.gtu.f32 	%p8, %f35, 0f40800000;
	mov.b32 	%r25, 1;
	@%p8 bra 	$L__BB0_12;
	mul.f32 	%f36, %f1, %f1;
	mul.f32 	%f37, %f2, %f2;
	sub.f32 	%f38, %f36, %f37;
	mul.f32 	%f39, %f1, %f2;
	fma.rn.f32 	%f40, %f1, %f2, %f39;
	add.f32 	%f5, %f21, %f38;
	add.f32 	%f6, %f22, %f40;
	abs.f32 	%f41, %f5;
	abs.f32 	%f42, %f6;
	setp.gt.f32 	%p9, %f41, %f42;
	selp.f32 	%f43, %f41, %f42, %p9;
	selp.f32 	%f44, %f42, %f41, %p9;
	div.rn.f32 	%f45, %f44, %f43;
	fma.rn.f32 	%f46, %f45, %f45, 0f3F800000;
	sqrt.rn.f32 	%f47, %f46;
	mul.f32 	%f48, %f43, %f47;
	setp.eq.f32 	%p10, %f43, 0f00000000;
	setp.gt.f32 	%p11, %f43, 0f7F7FFFFF;
	setp.gt.f32 	%p12, %f44, 0f7F7FFFFF;
	add.f32 	%f49, %f41, %f42;
	selp.f32 	%f50, %f49, %f48, %p11;
	selp.f32 	%f51, %f49, %f50, %p10;
	selp.f32 	%f52, %f49, %f51, %p12;
	setp.gtu.f32 	%p13, %f52, 0f40800000;
	mov.b32 	%r25, 2;
	@%p13 bra 	$L__BB0_12;
	mul.f32 	%f53, %f5, %f5;
	mul.f32 	%f54, %f6, %f6;
	sub.f32 	%f55, %f53, %f54;
	mul.f32 	%f56, %f5, %f6;
	fma.rn.f32 	%f57, %f5, %f6, %f56;
	add.f32 	%f7, %f21, %f55;
	add.f32 	%f8, %f22, %f57;
	abs.f32 	%f58, %f7;
	abs.f32 	%f59, %f8;
	setp.gt.f32 	%p14, %f58, %f59;
	selp.f32 	%f60, %f58, %f59, %p14;
	selp.f32 	%f61, %f59, %f58, %p14;
	div.rn.f32 	%f62, %f61, %f60;
	fma.rn.f32 	%f63, %f62, %f62, 0f3F800000;
	sqrt.rn.f32 	%f64, %f63;
	mul.f32 	%f65, %f60, %f64;
	setp.eq.f32 	%p15, %f60, 0f00000000;
	setp.gt.f32 	%p16, %f60, 0f7F7FFFFF;
	setp.gt.f32 	%p17, %f61, 0f7F7FFFFF;
	add.f32 	%f66, %f58, %f59;
	selp.f32 	%f67, %f66, %f65, %p16;
	selp.f32 	%f68, %f66, %f67, %p15;
	selp.f32 	%f69, %f66, %f68, %p17;
	setp.gtu.f32 	%p18, %f69, 0f40800000;
	mov.b32 	%r25, 3;
	@%p18 bra 	$L__BB0_12;
	mul.f32 	%f70, %f7, %f7;
	mul.f32 	%f71, %f8, %f8;
	sub.f32 	%f72, %f70, %f71;
	mul.f32 	%f73, %f7, %f8;
	fma.rn.f32 	%f74, %f7, %f8, %f73;
	add.f32 	%f9, %f21, %f72;
	add.f32 	%f10, %f22, %f74;
	abs.f32 	%f75, %f9;
	abs.f32 	%f76, %f10;
	setp.gt.f32 	%p19, %f75, %f76;
	selp.f32 	%f77, %f75, %f76, %p19;
	selp.f32 	%f78, %f76, %f75, %p19;
	div.rn.f32 	%f79, %f78, %f77;
	fma.rn.f32 	%f80, %f79, %f79, 0f3F800000;
	sqrt.rn.f32 	%f81, %f80;
	mul.f32 	%f82, %f77, %f81;
	setp.eq.f32 	%p20, %f77, 0f00000000;
	setp.gt.f32 	%p21, %f77, 0f7F7FFFFF;
	setp.gt.f32 	%p22, %f78, 0f7F7FFFFF;
	add.f32 	%f83, %f75, %f76;
	selp.f32 	%f84, %f83, %f82, %p21;
	selp.f32 	%f85, %f83, %f84, %p20;
	selp.f32 	%f86, %f83, %f85, %p22;
	setp.gtu.f32 	%p23, %f86, 0f40800000;
	mov.b32 	%r25, 4;
	@%p23 bra 	$L__BB0_12;
	mul.f32 	%f87, %f9, %f9;
	mul.f32 	%f88, %f10, %f10;
	sub.f32 	%f89, %f87, %f88;
	mul.f32 	%f90, %f9, %f10;
	fma.rn.f32 	%f91, %f9, %f10, %f90;
	add.f32 	%f11, %f21, %f89;
	add.f32 	%f12, %f22, %f91;
	abs.f32 	%f92, %f11;
	abs.f32 	%f93, %f12;
	setp.gt.f32 	%p24, %f92, %f93;
	selp.f32 	%f94, %f92, %f93, %p24;
	selp.f32 	%f95, %f93, %f92, %p24;
	div.rn.f32 	%f96, %f95, %f94;
	fma.rn.f32 	%f97, %f96, %f96, 0f3F800000;
	sqrt.rn.f32 	%f98, %f97;
	mul.f32 	%f99, %f94, %f98;
	setp.eq.f32 	%p25, %f94, 0f00000000;
	setp.gt.f32 	%p26, %f94, 0f7F7FFFFF;
	setp.gt.f32 	%p27, %f95, 0f7F7FFFFF;
	add.f32 	%f100, %f92, %f93;
	selp.f32 	%f101, %f100, %f99, %p26;
	selp.f32 	%f102, %f100, %f101, %p25;
	selp.f32 	%f103, %f100, %f102, %p27;
	setp.gtu.f32 	%p28, %f103, 0f40800000;
	mov.b32 	%r25, 5;
	@%p28 bra 	$L__BB0_12;
	mul.f32 	%f104, %f11, %f11;
	mul.f32 	%f105, %f12, %f12;
	sub.f32 	%f106, %f104, %f105;
	mul.f32 	%f107, %f11, %f12;
	fma.rn.f32 	%f108, %f11, %f12, %f107;
	add.f32 	%f13, %f21, %f106;
	add.f32 	%f14, %f22, %f108;
	abs.f32 	%f109, %f13;
	abs.f32 	%f110, %f14;
	setp.gt.f32 	%p29, %f109, %f110;
	selp.f32 	%f111, %f109, %f110, %p29;
	selp.f32 	%f112, %f110, %f109, %p29;
	div.rn.f32 	%f113, %f112, %f111;
	fma.rn.f32 	%f114, %f113, %f113, 0f3F800000;
	sqrt.rn.f32 	%f115, %f114;
	mul.f32 	%f116, %f111, %f115;
	setp.eq.f32 	%p30, %f111, 0f00000000;
	setp.gt.f32 	%p31, %f111, 0f7F7FFFFF;
	setp.gt.f32 	%p32, %f112, 0f7F7FFFFF;
	add.f32 	%f117, %f109, %f110;
	selp.f32 	%f118, %f117, %f116, %p31;
	selp.f32 	%f119, %f117, %f118, %p30;
	selp.f32 	%f120, %f117, %f119, %p32;
	setp.gtu.f32 	%p33, %f120, 0f40800000;
	mov.b32 	%r25, 6;
	@%p33 bra 	$L__BB0_12;
	mul.f32 	%f121, %f13, %f13;
	mul.f32 	%f122, %f14, %f14;
	sub.f32 	%f123, %f121, %f122;
	mul.f32 	%f124, %f13, %f14;
	fma.rn.f32 	%f125, %f13, %f14, %f124;
	add.f32 	%f15, %f21, %f123;
	add.f32 	%f16, %f22, %f125;
	abs.f32 	%f126, %f15;
	abs.f32 	%f127, %f16;
	setp.gt.f32 	%p34, %f126, %f127;
	selp.f32 	%f128, %f126, %f127, %p34;
	selp.f32 	%f129, %f127, %f126, %p34;
	div.rn.f32 	%f130, %f129, %f128;
	fma.rn.f32 	%f131, %f130, %f130, 0f3F800000;
	sqrt.rn.f32 	%f132, %f131;
	mul.f32 	%f133, %f128, %f132;
	setp.eq.f32 	%p35, %f128, 0f00000000;
	setp.gt.f32 	%p36, %f128, 0f7F7FFFFF;
	setp.gt.f32 	%p37, %f129, 0f7F7FFFFF;
	add.f32 	%f134, %f126, %f127;
	selp.f32 	%f135, %f134, %f133, %p36;
	selp.f32 	%f136, %f134, %f135, %p35;
	selp.f32 	%f137, %f134, %f136, %p37;
	setp.gtu.f32 	%p38, %f137, 0f40800000;
	mov.b32 	%r25, 7;
	@%p38 bra 	$L__BB0_12;
	mul.f32 	%f138, %f15, %f15;
	mul.f32 	%f139, %f16, %f16;
	sub.f32 	%f140, %f138, %f139;
	mul.f32 	%f141, %f15, %f16;
	fma.rn.f32 	%f142, %f15, %f16, %f141;
	add.f32 	%f17, %f21, %f140;
	add.f32 	%f18, %f22, %f142;
	abs.f32 	%f143, %f17;
	abs.f32 	%f144, %f18;
	setp.gt.f32 	%p39, %f143, %f144;
	selp.f32 	%f145, %f143, %f144, %p39;
	selp.f32 	%f146, %f144, %f143, %p39;
	div.rn.f32 	%f147, %f146, %f145;
	fma.rn.f32 	%f148, %f147, %f147, 0f3F800000;
	sqrt.rn.f32 	%f149, %f148;
	mul.f32 	%f150, %f145, %f149;
	setp.eq.f32 	%p40, %f145, 0f00000000;
	setp.gt.f32 	%p41, %f145, 0f7F7FFFFF;
	setp.gt.f32 	%p42, %f146, 0f7F7FFFFF;
	add.f32 	%f151, %f143, %f144;
	selp.f32 	%f152, %f151, %f150, %p41;
	selp.f32 	%f153, %f151, %f152, %p40;
	selp.f32 	%f154, %f151, %f153, %p42;
	setp.gtu.f32 	%p43, %f154, 0f40800000;
	mov.b32 	%r25, 8;
	@%p43 bra 	$L__BB0_12;
	mul.f32 	%f155, %f17, %f17;
	mul.f32 	%f156, %f18, %f18;
	sub.f32 	%f157, %f155, %f156;
	mul.f32 	%f158, %f17, %f18;
	fma.rn.f32 	%f159, %f17, %f18, %f158;
	add.f32 	%f19, %f21, %f157;
	add.f32 	%f20, %f22, %f159;
	abs.f32 	%f160, %f19;
	abs.f32 	%f161, %f20;
	setp.gt.f32 	%p44, %f160, %f161;
	selp.f32 	%f162, %f160, %f161, %p44;
	selp.f32 	%f163, %f161, %f160, %p44;
	div.rn.f32 	%f164, %f163, %f162;
	fma.rn.f32 	%f165, %f164, %f164, 0f3F800000;
	sqrt.rn.f32 	%f166, %f165;
	mul.f32 	%f167, %f162, %f166;
	setp.eq.f32 	%p45, %f162, 0f00000000;
	setp.gt.f32 	%p46, %f162, 0f7F7FFFFF;
	setp.gt.f32 	%p47, %f163, 0f7F7FFFFF;
	add.f32 	%f168, %f160, %f161;
	selp.f32 	%f169, %f168, %f167, %p46;
	selp.f32 	%f170, %f168, %f169, %p45;
	selp.f32 	%f171, %f168, %f170, %p47;
	setp.gtu.f32 	%p48, %f171, 0f40800000;
	mov.b32 	%r25, 9;
	@%p48 bra 	$L__BB0_12;
	mul.f32 	%f172, %f19, %f19;
	mul.f32 	%f173, %f20, %f20;
	sub.f32 	%f174, %f172, %f173;
	mul.f32 	%f175, %f19, %f20;
	fma.rn.f32 	%f176, %f19, %f20, %f175;
	add.f32 	%f177, %f21, %f174;
	add.f32 	%f178, %f22, %f176;
	abs.f32 	%f179, %f177;
	abs.f32 	%f180, %f178;
	setp.gt.f32 	%p49, %f179, %f180;
	selp.f32 	%f181, %f179, %f180, %p49;
	selp.f32 	%f182, %f180, %f179, %p49;
	div.rn.f32 	%f183, %f182, %f181;
	fma.rn.f32 	%f184, %f183, %f183, 0f3F800000;
	sqrt.rn.f32 	%f185, %f184;
	mul.f32 	%f186, %f181, %f185;
	setp.eq.f32 	%p50, %f181, 0f00000000;
	setp.gt.f32 	%p51, %f181, 0f7F7FFFFF;
	setp.gt.f32 	%p52, %f182, 0f7F7FFFFF;
	add.f32 	%f187, %f179, %f180;
	selp.f32 	%f188, %f187, %f186, %p51;
	selp.f32 	%f189, %f187, %f188, %p50;
	selp.f32 	%f190, %f187, %f189, %p52;
	setp.gtu.f32 	%p53, %f190, 0f40800000;
	mov.b32 	%r25, 10;
	@%p53 bra 	$L__BB0_12;
	mov.b32 	%r25, 11;
$L__BB0_12:
	mad.lo.s32 	%r24, %r1, 40, %r10;
	cvta.to.global.u64 	%rd2, %rd1;
	mul.wide.s32 	%rd3, %r24, 4;
	add.s64 	%rd4, %rd2, %rd3;
	st.global.u32 	[%rd4], %r25;
$L__BB0_13:
	ret;

}


// ===== COMPILED SASS (sm_100) =====

	.target	sm_100

	.elftype	@"ET_EXEC"


//--------------------- .note.nv.tkinfo           --------------------------
	.section	.note.nv.tkinfo,"",@"SHT_NOTE"
	.sectionflags	@"SHF_NOTE_NV_TKINFO"
	.tkinfo
        /*0018*/ 	.word	0x00000002
        /*0030*/ 	.string	""
        /*0030*/ 	.string	"ptxas"
        /*0030*/ 	.string	"Cuda compilation tools, release 13.0, V13.0.88"
        /*0030*/ 	.string	"Build cuda_13.0.r13.0/compiler.36424714_0"
        /*0030*/ 	.string	"-arch sm_100 -m 64 "



//--------------------- .note.nv.cuinfo           --------------------------
	.section	.note.nv.cuinfo,"",@"SHT_NOTE"
	.sectionflags	@"SHF_NOTE_NV_CUINFO"
        /*0018*/ 	.short	0x0002
        /*001a*/ 	.short	0x0064
        /*001c*/ 	.short	0x0082
	.zero		2


//--------------------- .nv.info                  --------------------------
	.section	.nv.info,"",@"SHT_CUDA_INFO"
	.align	4


	//----- nvinfo : EIATTR_REGCOUNT
	.align		4
        /*0000*/ 	.byte	0x04, 0x2f
        /*0002*/ 	.short	(.L_1 - .L_0)
	.align		4
.L_0:
        /*0004*/ 	.word	index@(_Z12computeJuliaPi6float2f)
        /*0008*/ 	.word	0x0000001d


	//----- nvinfo : EIATTR_FRAME_SIZE
	.align		4
.L_1:
        /*000c*/ 	.byte	0x04, 0x11
        /*000e*/ 	.short	(.L_3 - .L_2)
	.align		4
.L_2:
        /*0010*/ 	.word	index@($__internal_2_$__cuda_sm3x_div_rn_noftz_f32_slowpath)
        /*0014*/ 	.word	0x00000000


	//----- nvinfo : EIATTR_FRAME_SIZE
	.align		4
.L_3:
        /*0018*/ 	.byte	0x04, 0x11
        /*001a*/ 	.short	(.L_5 - .L_4)
	.align		4
.L_4:
        /*001c*/ 	.word	index@($__internal_1_$__cuda_sm20_sqrt_rn_f32_slowpath)
        /*0020*/ 	.word	0x00000000


	//----- nvinfo : EIATTR_FRAME_SIZE
	.align		4
.L_5:
        /*0024*/ 	.byte	0x04, 0x11
        /*0026*/ 	.short	(.L_7 - .L_6)
	.align		4
.L_6:
        /*0028*/ 	.word	index@($__internal_0_$__cuda_sm20_div_rn_f64_full)
        /*002c*/ 	.word	0x00000000


	//----- nvinfo : EIATTR_FRAME_SIZE
	.align		4
.L_7:
        /*0030*/ 	.byte	0x04, 0x11
        /*0032*/ 	.short	(.L_9 - .L_8)
	.align		4
.L_8:
        /*0034*/ 	.word	index@(_Z12computeJuliaPi6float2f)
        /*0038*/ 	.word	0x00000000


	//----- nvinfo : EIATTR_MIN_STACK_SIZE
	.align		4
.L_9:
        /*003c*/ 	.byte	0x04, 0x12
        /*003e*/ 	.short	(.L_11 - .L_10)
	.align		4
.L_10:
        /*0040*/ 	.word	index@(_Z12computeJuliaPi6float2f)
        /*0044*/ 	.word	0x00000000
.L_11:


//--------------------- .nv.compat                --------------------------
	.section	.nv.compat,"",@"SHT_CUDA_COMPAT_INFO"
	.align	4
        /*0000*/ 	.byte	0x02, 0x09, 0x00, 0x00, 0x02, 0x02, 0x01, 0x00, 0x02, 0x05, 0x05, 0x00, 0x03, 0x07, 0x01, 0x01
        /*0010*/ 	.byte	0x02, 0x03, 0x00, 0x00, 0x02, 0x06, 0x01, 0x00, 0x04, 0x0b, 0x08, 0x00, 0x01, 0x00, 0x00, 0x00
        /*0020*/ 	.byte	0x00, 0x00, 0x00, 0x00


//--------------------- .nv.info._Z12computeJuliaPi6float2f --------------------------
	.section	.nv.info._Z12computeJuliaPi6float2f,"",@"SHT_CUDA_INFO"
	.sectionflags	@""
	.align	4


	//----- nvinfo : EIATTR_CUDA_API_VERSION
	.align		4
        /*0000*/ 	.byte	0x04, 0x37
        /*0002*/ 	.short	(.L_13 - .L_12)
.L_12:
        /*0004*/ 	.word	0x00000082


	//----- nvinfo : EIATTR_KPARAM_INFO
	.align		4
.L_13:
        /*0008*/ 	.byte	0x04, 0x17
        /*000a*/ 	.short	(.L_15 - .L_14)
.L_14:
        /*000c*/ 	.word	0x00000000
        /*0010*/ 	.short	0x0002
        /*0012*/ 	.short	0x0010
        /*0014*/ 	.byte	0x00, 0xf0, 0x11, 0x00


	//----- nvinfo : EIATTR_KPARAM_INFO
	.align		4
.L_15:
        /*0018*/ 	.byte	0x04, 0x17
        /*001a*/ 	.short	(.L_17 - .L_16)
.L_16:
        /*001c*/ 	.word	0x00000000
        /*0020*/ 	.short	0x0001
        /*0022*/ 	.short	0x0008
        /*0024*/ 	.byte	0x00, 0xf0, 0x21, 0x00


	//----- nvinfo : EIATTR_KPARAM_INFO
	.align		4
.L_17:
        /*0028*/ 	.byte	0x04, 0x17
        /*002a*/ 	.short	(.L_19 - .L_18)
.L_18:
        /*002c*/ 	.word	0x00000000
        /*0030*/ 	.short	0x0000
        /*0032*/ 	.short	0x0000
        /*0034*/ 	.byte	0x00, 0xf5, 0x21, 0x00


	//----- nvinfo : EIATTR_SPARSE_MMA_MASK
	.align		4
.L_19:
        /*0038*/ 	.byte	0x03, 0x50
        /*003a*/ 	.short	0x0000


	//----- nvinfo : EIATTR_MAXREG_COUNT
	.align		4
        /*003c*/ 	.byte	0x03, 0x1b
        /*003e*/ 	.short	0x00ff


	//----- nvinfo : EIATTR_MERCURY_ISA_VERSION
	.align		4
        /*0040*/ 	.byte	0x03, 0x5f
        /*0042*/ 	.short	0x0101


	//----- nvinfo : EIATTR_VRC_CTA_INIT_COUNT
	.align		4
        /*0044*/ 	.byte	0x02, 0x4a
	.zero		1
	.zero		1


	//----- nvinfo : EIATTR_EXIT_INSTR_OFFSETS
	.align		4
        /*0048*/ 	.byte	0x04, 0x1c
        /*004a*/ 	.short	(.L_21 - .L_20)


	//   ....[0]....
.L_20:
        /*004c*/ 	.word	0x000000b0


	//   ....[1]....
        /*0050*/ 	.word	0x00002100


	//----- nvinfo : EIATTR_CRS_STACK_SIZE
	.align		4
.L_21:
        /*0054*/ 	.byte	0x04, 0x1e
        /*0056*/ 	.short	(.L_23 - .L_22)
.L_22:
        /*0058*/ 	.word	0x00000000


	//----- nvinfo : EIATTR_CBANK_PARAM_SIZE
	.align		4
.L_23:
        /*005c*/ 	.byte	0x03, 0x19
        /*005e*/ 	.short	0x0014


	//----- nvinfo : EIATTR_PARAM_CBANK
	.align		4
        /*0060*/ 	.byte	0x04, 0x0a
        /*0062*/ 	.short	(.L_25 - .L_24)
	.align		4
.L_24:
        /*0064*/ 	.word	index@(.nv.constant0._Z12computeJuliaPi6float2f)
        /*0068*/ 	.short	0x0380
        /*006a*/ 	.short	0x0014


	//----- nvinfo : EIATTR_SW_WAR
	.align		4
.L_25:
        /*006c*/ 	.byte	0x04, 0x36
        /*006e*/ 	.short	(.L_27 - .L_26)
.L_26:
        /*0070*/ 	.word	0x00000008
.L_27:


//--------------------- .nv.callgraph             --------------------------
	.section	.nv.callgraph,"",@"SHT_CUDA_CALLGRAPH"
	.align	4
	.sectionentsize	8
	.align		4
        /*0000*/ 	.word	0x00000000
	.align		4
        /*0004*/ 	.word	0xffffffff
	.align		4
        /*0008*/ 	.word	0x00000000
	.align		4
        /*000c*/ 	.word	0xfffffffe
	.align		4
        /*0010*/ 	.word	0x00000000
	.align		4
        /*0014*/ 	.word	0xfffffffd
	.align		4
        /*0018*/ 	.word	0x00000000
	.align		4
        /*001c*/ 	.word	0xfffffffc


//--------------------- .text._Z12computeJuliaPi6float2f --------------------------
	.section	.text._Z12computeJuliaPi6float2f,"ax",@progbits
	.align	128
        .global         _Z12computeJuliaPi6float2f
        .type           _Z12computeJuliaPi6float2f,@function
        .size           _Z12computeJuliaPi6float2f,(.L_x_77 - _Z12computeJuliaPi6float2f)
        .other          _Z12computeJuliaPi6float2f,@"STO_CUDA_ENTRY STV_DEFAULT"
_Z12computeJuliaPi6float2f:
.text._Z12computeJuliaPi6float2f:
[----:B------:R-:W-:Y:S01]  /*0000*/  LDC R1, c[0x0][0x37c] ;  /* 0x0000df00ff017b82 */ /* 0x000fe20000000800 */
[----:B------:R-:W0:Y:S07]  /*0010*/  S2R R0, SR_TID.Y ;  /* 0x0000000000007919 */ /* 0x000e2e0000002200 */
[----:B------:R-:W1:Y:S01]  /*0020*/  LDC R6, c[0x0][0x360] ;  /* 0x0000d800ff067b82 */ /* 0x000e620000000800 */
[----:B------:R-:W1:Y:S07]  /*0030*/  S2R R5, SR_TID.X ;  /* 0x0000000000057919 */ /* 0x000e6e0000002100 */
[----:B------:R-:W0:Y:S08]  /*0040*/  S2UR UR5, SR_CTAID.Y ;  /* 0x00000000000579c3 */ /* 0x000e300000002600 */
[----:B------:R-:W0:Y:S08]  /*0050*/  LDC R3, c[0x0][0x364] ;  /* 0x0000d900ff037b82 */ /* 0x000e300000000800 */
[----:B------:R-:W1:Y:S01]  /*0060*/  S2UR UR4, SR_CTAID.X ;  /* 0x00000000000479c3 */ /* 0x000e620000002500 */
[----:B0-----:R-:W-:-:S05]  /*0070*/  IMAD R3, R3, UR5, R0 ;  /* 0x0000000503037c24 */ /* 0x001fca000f8e0200 */
[----:B------:R-:W-:Y:S01]  /*0080*/  ISETP.GT.U32.AND P0, PT, R3, 0x27, PT ;  /* 0x000000270300780c */ /* 0x000fe20003f04070 */
[----:B-1----:R-:W-:-:S05]  /*0090*/  IMAD R6, R6, UR4, R5 ;  /* 0x0000000406067c24 */ /* 0x002fca000f8e0205 */
[----:B------:R-:W-:-:S13]  /*00a0*/  ISETP.GT.OR P0, PT, R6, 0x63, P0 ;  /* 0x000000630600780c */ /* 0x000fda0000704670 */
[----:B------:R-:W-:Y:S05]  /*00b0*/  @P0 EXIT ;  /* 0x000000000000094d */ /* 0x000fea0003800000 */
[----:B------:R-:W0:Y:S01]  /*00c0*/  LDCU UR4, c[0x0][0x390] ;  /* 0x00007200ff0477ac */ /* 0x000e220008000800 */
[----:B------:R-:W-:Y:S01]  /*00d0*/  IMAD.MOV.U32 R12, RZ, RZ, 0x1 ;  /* 0x00000001ff0c7424 */ /* 0x000fe200078e00ff */
[----:B------:R-:W-:Y:S01]  /*00e0*/  BSSY.RECONVERGENT B0, `(.L_x_0) ;  /* 0x0000018000007945 */ /* 0x000fe20003800200 */
[----:B------:R-:W-:Y:S01]  /*00f0*/  VIADD R0, R6, 0xffffffce ;  /* 0xffffffce06007836 */ /* 0x000fe20000000000 */
[----:B0-----:R-:W0:Y:S02]  /*0100*/  F2F.F64.F32 R8, UR4 ;  /* 0x0000000400087d10 */ /* 0x001e240008201800 */
[----:B0-----:R-:W-:-:S08]  /*0110*/  DMUL R8, R8, 0.5 ;  /* 0x3fe0000008087828 */ /* 0x001fd00000000000 */
[----:B------:R-:W-:-:S06]  /*0120*/  DMUL R10, R8, 100 ;  /* 0x40590000080a7828 */ /* 0x000fcc0000000000 */
[----:B------:R-:W0:Y:S02]  /*0130*/  MUFU.RCP64H R13, R11 ;  /* 0x0000000b000d7308 */ /* 0x000e240000001800 */
[----:B0-----:R-:W-:-:S08]  /*0140*/  DFMA R4, -R10, R12, 1 ;  /* 0x3ff000000a04742b */ /* 0x001fd0000000010c */
[----:B------:R-:W-:Y:S02]  /*0150*/  DFMA R14, R4, R4, R4 ;  /* 0x00000004040e722b */ /* 0x000fe40000000004 */
[----:B------:R-:W0:Y:S06]  /*0160*/  I2F.F64 R4, R0 ;  /* 0x0000000000047312 */ /* 0x000e2c0000201c00 */
[----:B------:R-:W-:-:S08]  /*0170*/  DFMA R14, R12, R14, R12 ;  /* 0x0000000e0c0e722b */ /* 0x000fd0000000000c */
[----:B------:R-:W-:Y:S02]  /*0180*/  DFMA R16, -R10, R14, 1 ;  /* 0x3ff000000a10742b */ /* 0x000fe4000000010e */
[----:B0-----:R-:W-:-:S06]  /*0190*/  DMUL R12, R4, 1.5 ;  /* 0x3ff80000040c7828 */ /* 0x001fcc0000000000 */
[----:B------:R-:W-:-:S04]  /*01a0*/  DFMA R16, R14, R16, R14 ;  /* 0x000000100e10722b */ /* 0x000fc8000000000e */
[----:B------:R-:W-:-:S04]  /*01b0*/  FSETP.GEU.AND P1, PT, |R13|, 6.5827683646048100446e-37, PT ;  /* 0x036000000d00780b */ /* 0x000fc80003f2e200 */
[----:B------:R-:W-:-:S08]  /*01c0*/  DMUL R4, R12, R16 ;  /* 0x000000100c047228 */ /* 0x000fd00000000000 */
[----:B------:R-:W-:-:S08]  /*01d0*/  DFMA R14, -R10, R4, R12 ;  /* 0x000000040a0e722b */ /* 0x000fd0000000010c */
[----:B------:R-:W-:-:S10]  /*01e0*/  DFMA R4, R16, R14, R4 ;  /* 0x0000000e1004722b */ /* 0x000fd40000000004 */
[----:B------:R-:W-:-:S05]  /*01f0*/  FFMA R2, RZ, R11, R5 ;  /* 0x0000000bff027223 */ /* 0x000fca0000000005 */
[----:B------:R-:W-:-:S13]  /*0200*/  FSETP.GT.AND P0, PT, |R2|, 1.469367938527859385e-39, PT ;  /* 0x001000000200780b */ /* 0x000fda0003f04200 */
[----:B------:R-:W-:Y:S05]  /*0210*/  @P0 BRA P1, `(.L_x_1) ;  /* 0x0000000000100947 */ /* 0x000fea0000800000 */
[----:B------:R-:W-:-:S07]  /*0220*/  MOV R0, 0x240 ;  /* 0x0000024000007802 */ /* 0x000fce0000000f00 */
[----:B------:R-:W-:Y:S05]  /*0230*/  CALL.REL.NOINC `($__internal_0_$__cuda_sm20_div_rn_f64_full) ;  /* 0x0000001c00b47944 */ /* 0x000fea0003c00000 */
[----:B------:R-:W-:Y:S01]  /*0240*/  MOV R4, R20 ;  /* 0x0000001400047202 */ /* 0x000fe20000000f00 */
[----:B------:R-:W-:-:S07]  /*0250*/  IMAD.MOV.U32 R5, RZ, RZ, R21 ;  /* 0x000000ffff057224 */ /* 0x000fce00078e0015 */
.L_x_1:
[----:B------:R-:W-:Y:S05]  /*0260*/  BSYNC.RECONVERGENT B0 ;  /* 0x0000000000007941 */ /* 0x000fea0003800200 */
.L_x_0:
[----:B------:R-:W-:Y:S01]  /*0270*/  DMUL R10, R8, 40 ;  /* 0x40440000080a7828 */ /* 0x000fe20000000000 */
[----:B------:R-:W-:Y:S01]  /*0280*/  BSSY.RECONVERGENT B0, `(.L_x_2) ;  /* 0x0000017000007945 */ /* 0x000fe20003800200 */
[----:B------:R-:W-:Y:S01]  /*0290*/  IMAD.MOV.U32 R8, RZ, RZ, 0x1 ;  /* 0x00000001ff087424 */ /* 0x000fe200078e00ff */
[----:B------:R-:W-:-:S03]  /*02a0*/  DADD R4, R4, 2 ;  /* 0x4000000004047429 */ /* 0x000fc60000000000 */
[----:B------:R-:W0:Y:S02]  /*02b0*/  MUFU.RCP64H R9, R11 ;  /* 0x0000000b00097308 */ /* 0x000e240000001800 */
[----:B0-----:R-:W-:-:S08]  /*02c0*/  DFMA R12, -R10, R8, 1 ;  /* 0x3ff000000a0c742b */ /* 0x001fd00000000108 */
[----:B------:R-:W-:-:S08]  /*02d0*/  DFMA R12, R12, R12, R12 ;  /* 0x0000000c0c0c722b */ /* 0x000fd0000000000c */
[----:B------:R-:W-:Y:S01]  /*02e0*/  DFMA R8, R8, R12, R8 ;  /* 0x0000000c0808722b */ /* 0x000fe20000000008 */
[----:B------:R-:W-:-:S07]  /*02f0*/  IADD3 R12, PT, PT, R3, -0x14, RZ ;  /* 0xffffffec030c7810 */ /* 0x000fce0007ffe0ff */
[----:B------:R-:W-:Y:S01]  /*0300*/  DFMA R14, -R10, R8, 1 ;  /* 0x3ff000000a0e742b */ /* 0x000fe20000000108 */
[----:B------:R-:W0:Y:S07]  /*0310*/  I2F.F64 R12, R12 ;  /* 0x0000000c000c7312 */ /* 0x000e2e0000201c00 */
[----:B------:R-:W-:-:S08]  /*0320*/  DFMA R8, R8, R14, R8 ;  /* 0x0000000e0808722b */ /* 0x000fd00000000008 */
[----:B0-----:R-:W-:Y:S01]  /*0330*/  DMUL R14, R12, R8 ;  /* 0x000000080c0e7228 */ /* 0x001fe20000000000 */
[----:B------:R-:W-:-:S07]  /*0340*/  FSETP.GEU.AND P1, PT, |R13|, 6.5827683646048100446e-37, PT ;  /* 0x036000000d00780b */ /* 0x000fce0003f2e200 */
[----:B------:R-:W-:-:S08]  /*0350*/  DFMA R16, -R10, R14, R12 ;  /* 0x0000000e0a10722b */ /* 0x000fd0000000010c */
[----:B------:R-:W-:Y:S01]  /*0360*/  DFMA R8, R8, R16, R14 ;  /* 0x000000100808722b */ /* 0x000fe2000000000e */
[----:B------:R0:W1:Y:S09]  /*0370*/  F2F.F32.F64 R15, R4 ;  /* 0x00000004000f7310 */ /* 0x0000720000301000 */
[----:B------:R-:W-:-:S05]  /*0380*/  FFMA R0, RZ, R11, R9 ;  /* 0x0000000bff007223 */ /* 0x000fca0000000009 */
[----:B------:R-:W-:-:S13]  /*0390*/  FSETP.GT.AND P0, PT, |R0|, 1.469367938527859385e-39, PT ;  /* 0x001000000000780b */ /* 0x000fda0003f04200 */
[----:B01----:R-:W-:Y:S05]  /*03a0*/  @P0 BRA P1, `(.L_x_3) ;  /* 0x0000000000100947 */ /* 0x003fea0000800000 */
[----:B------:R-:W-:-:S07]  /*03b0*/  MOV R0, 0x3d0 ;  /* 0x000003d000007802 */ /* 0x000fce0000000f00 */
[----:B------:R-:W-:Y:S05]  /*03c0*/  CALL.REL.NOINC `($__internal_0_$__cuda_sm20_div_rn_f64_full) ;  /* 0x0000001c00507944 */ /* 0x000fea0003c00000 */
[----:B------:R-:W-:Y:S02]  /*03d0*/  IMAD.MOV.U32 R8, RZ, RZ, R20 ;  /* 0x000000ffff087224 */ /* 0x000fe400078e0014 */
[----:B------:R-:W-:-:S07]  /*03e0*/  IMAD.MOV.U32 R9, RZ, RZ, R21 ;  /* 0x000000ffff097224 */ /* 0x000fce00078e0015 */
.L_x_3:
[----:B------:R-:W-:Y:S05]  /*03f0*/  BSYNC.RECONVERGENT B0 ;  /* 0x0000000000007941 */ /* 0x000fea0003800200 */
.L_x_2:
[----:B------:R-:W-:Y:S01]  /*0400*/  DADD R8, R8, 1 ;  /* 0x3ff0000008087429 */ /* 0x000fe20000000000 */
[----:B------:R-:W-:Y:S05]  /*0410*/  BSSY.RECONVERGENT B0, `(.L_x_4) ;  /* 0x000000f000007945 */ /* 0x000fea0003800200 */
[----:B------:R-:W0:Y:S02]  /*0420*/  F2F.F32.F64 R14, R8 ;  /* 0x00000008000e7310 */ /* 0x000e240000301000 */
[----:B0-----:R-:W-:-:S04]  /*0430*/  FSETP.GT.AND P0, PT, |R15|, |R14|, PT ;  /* 0x4000000e0f00720b */ /* 0x001fc80003f04200 */
[----:B------:R-:W-:Y:S02]  /*0440*/  FSEL R13, |R15|, |R14|, P0 ;  /* 0x4000000e0f0d7208 */ /* 0x000fe40000000200 */
[----:B------:R-:W-:Y:S02]  /*0450*/  FSEL R2, |R14|, |R15|, P0 ;  /* 0x4000000f0e027208 */ /* 0x000fe40000000200 */
[----:B------:R-:W0:Y:S08]  /*0460*/  MUFU.RCP R0, R13 ;  /* 0x0000000d00007308 */ /* 0x000e300000001000 */
[----:B------:R-:W1:Y:S01]  /*0470*/  FCHK P0, R2, R13 ;  /* 0x0000000d02007302 */ /* 0x000e620000000000 */
[----:B0-----:R-:W-:-:S04]  /*0480*/  FFMA R5, -R13, R0, 1 ;  /* 0x3f8000000d057423 */ /* 0x001fc80000000100 */
[----:B------:R-:W-:-:S04]  /*0490*/  FFMA R5, R0, R5, R0 ;  /* 0x0000000500057223 */ /* 0x000fc80000000000 */
[----:B------:R-:W-:-:S04]  /*04a0*/  FFMA R0, R2, R5, RZ ;  /* 0x0000000502007223 */ /* 0x000fc800000000ff */
[----:B------:R-:W-:-:S04]  /*04b0*/  FFMA R4, -R13, R0, R2 ;  /* 0x000000000d047223 */ /* 0x000fc80000000102 */
[----:B------:R-:W-:Y:S01]  /*04c0*/  FFMA R0, R5, R4, R0 ;  /* 0x0000000405007223 */ /* 0x000fe20000000000 */
[----:B-1----:R-:W-:Y:S06]  /*04d0*/  @!P0 BRA `(.L_x_5) ;  /* 0x0000000000088947 */ /* 0x002fec0003800000 */
[----:B------:R-:W-:-:S07]  /*04e0*/  MOV R4, 0x500 ;  /* 0x0000050000047802 */ /* 0x000fce0000000f00 */
[----:B------:R-:W-:Y:S05]  /*04f0*/  CALL.REL.NOINC `($__internal_2_$__cuda_sm3x_div_rn_noftz_f32_slowpath) ;  /* 0x0000002000c87944 */ /* 0x000fea0003c00000 */
.L_x_5:
[----:B------:R-:W-:Y:S05]  /*0500*/  BSYNC.RECONVERGENT B0 ;  /* 0x0000000000007941 */ /* 0x000fea0003800200 */
.L_x_4:
[----:B------:R-:W-:Y:S01]  /*0510*/  FFMA R4, R0, R0, 1 ;  /* 0x3f80000000047423 */ /* 0x000fe20000000000 */
[----:B------:R-:W-:Y:S03]  /*0520*/  BSSY.RECONVERGENT B0, `(.L_x_6) ;  /* 0x000000e000007945 */ /* 0x000fe60003800200 */
[----:B------:R0:W1:Y:S01]  /*0530*/  MUFU.RSQ R5, R4 ;  /* 0x0000000400057308 */ /* 0x0000620000001400 */
[----:B------:R-:W-:-:S04]  /*0540*/  IADD3 R0, PT, PT, R4, -0xd000000, RZ ;  /* 0xf300000004007810 */ /* 0x000fc80007ffe0ff */
[----:B------:R-:W-:-:S13]  /*0550*/  ISETP.GT.U32.AND P0, PT, R0, 0x727fffff, PT ;  /* 0x727fffff0000780c */ /* 0x000fda0003f04070 */
[----:B01----:R-:W-:Y:S05]  /*0560*/  @!P0 BRA `(.L_x_7) ;  /* 0x0000000000148947 */ /* 0x003fea0003800000 */
[----:B------:R-:W-:Y:S01]  /*0570*/  BSSY.RECONVERGENT B1, `(.L_x_8) ;  /* 0x0000003000017945 */ /* 0x000fe20003800200 */
[----:B------:R-:W-:-:S07]  /*0580*/  MOV R0, 0x5a0 ;  /* 0x000005a000007802 */ /* 0x000fce0000000f00 */
[----:B------:R-:W-:Y:S05]  /*0590*/  CALL.REL.NOINC `($__internal_1_$__cuda_sm20_sqrt_rn_f32_slowpath) ;  /* 0x0000002000487944 */ /* 0x000fea0003c00000 */
[----:B------:R-:W-:Y:S05]  /*05a0*/  BSYNC.RECONVERGENT B1 ;  /* 0x0000000000017941 */ /* 0x000fea0003800200 */
.L_x_8:
[----:B------:R-:W-:Y:S05]  /*05b0*/  BRA `(.L_x_9) ;  /* 0x0000000000107947 */ /* 0x000fea0003800000 */
.L_x_7:
[----:B------:R-:W-:Y:S01]  /*05c0*/  FMUL.FTZ R10, R4, R5 ;  /* 0x00000005040a7220 */ /* 0x000fe20000410000 */
[----:B------:R-:W-:-:S03]  /*05d0*/  FMUL.FTZ R0, R5, 0.5 ;  /* 0x3f00000005007820 */ /* 0x000fc60000410000 */
[----:B------:R-:W-:-:S04]  /*05e0*/  FFMA R5, -R10, R10, R4 ;  /* 0x0000000a0a057223 */ /* 0x000fc80000000104 */
[----:B------:R-:W-:-:S07]  /*05f0*/  FFMA R10, R5, R0, R10 ;  /* 0x00000000050a7223 */ /* 0x000fce000000000a */
.L_x_9:
[----:B------:R-:W-:Y:S05]  /*0600*/  BSYNC.RECONVERGENT B0 ;  /* 0x0000000000007941 */ /* 0x000fea0003800200 */
.L_x_6:
[----:B------:R-:W-:Y:S01]  /*0610*/  FSETP.GT.AND P1, PT, R2, 3.40282346638528859812e+38, PT ;  /* 0x7f7fffff0200780b */ /* 0x000fe20003f24000 */
[----:B------:R-:W-:Y:S01]  /*0620*/  FMUL R10, R13, R10 ;  /* 0x0000000a0d0a7220 */ /* 0x000fe20000400000 */
[----:B------:R-:W-:Y:S01]  /*0630*/  FADD R5, |R15|, |R14| ;  /* 0x4000000e0f057221 */ /* 0x000fe20000000200 */
[C---:B------:R-:W-:Y:S01]  /*0640*/  FSETP.GT.AND P0, PT, R13.reuse, 3.40282346638528859812e+38, PT ;  /* 0x7f7fffff0d00780b */ /* 0x040fe20003f04000 */
[----:B------:R-:W0:Y:S01]  /*0650*/  LDCU.64 UR4, c[0x0][0x358] ;  /* 0x00006b00ff0477ac */ /* 0x000e220008000a00 */
[----:B------:R-:W-:Y:S01]  /*0660*/  FSETP.NEU.AND P2, PT, R13, RZ, PT ;  /* 0x000000ff0d00720b */ /* 0x000fe20003f4d000 */
[----:B------:R-:W-:Y:S01]  /*0670*/  BSSY.RECONVERGENT B0, `(.L_x_10) ;  /* 0x00001a4000007945 */ /* 0x000fe20003800200 */
[----:B------:R-:W-:Y:S01]  /*0680*/  FSEL R10, R5, R10, P0 ;  /* 0x0000000a050a7208 */ /* 0x000fe20000000000 */
[----:B------:R-:W-:-:S05]  /*0690*/  IMAD.MOV.U32 R7, RZ, RZ, 0x1 ;  /* 0x00000001ff077424 */ /* 0x000fca00078e00ff */
[----:B------:R-:W-:-:S04]  /*06a0*/  @!P1 FSEL R5, R5, R10, !P2 ;  /* 0x0000000a05059208 */ /* 0x000fc80005000000 */
[----:B------:R-:W-:-:S13]  /*06b0*/  FSETP.GTU.AND P0, PT, R5, 4, PT ;  /* 0x408000000500780b */ /* 0x000fda0003f0c000 */
[----:B0-----:R-:W-:Y:S05]  /*06c0*/  @P0 BRA `(.L_x_11) ;  /* 0x0000001800780947 */ /* 0x001fea0003800000 */
[----:B------:R-:W0:Y:S01]  /*06d0*/  LDCU.64 UR6, c[0x0][0x388] ;  /* 0x00007100ff0677ac */ /* 0x000e220008000a00 */
[-C--:B------:R-:W-:Y:S01]  /*06e0*/  FMUL R0, R14, R14.reuse ;  /* 0x0000000e0e007220 */ /* 0x080fe20000400000 */
[CC--:B------:R-:W-:Y:S01]  /*06f0*/  FMUL R5, R15.reuse, R14.reuse ;  /* 0x0000000e0f057220 */ /* 0x0c0fe20000400000 */
[----:B------:R-:W-:Y:S02]  /*0700*/  BSSY.RECONVERGENT B3, `(.L_x_12) ;  /* 0x0000012000037945 */ /* 0x000fe40003800200 */
[C---:B------:R-:W-:Y:S01]  /*0710*/  FFMA R0, R15.reuse, R15, -R0 ;  /* 0x0000000f0f007223 */ /* 0x040fe20000000800 */
[----:B------:R-:W-:-:S03]  /*0720*/  FFMA R14, R15, R14, R5 ;  /* 0x0000000e0f0e7223 */ /* 0x000fc60000000005 */
[----:B0-----:R-:W-:Y:S01]  /*0730*/  FADD R15, R0, UR6 ;  /* 0x00000006000f7e21 */ /* 0x001fe20008000000 */
[----:B------:R-:W-:-:S05]  /*0740*/  FADD R14, R14, UR7 ;  /* 0x000000070e0e7e21 */ /* 0x000fca0008000000 */
[----:B------:R-:W-:-:S04]  /*0750*/  FSETP.GT.AND P0, PT, |R15|, |R14|, PT ;  /* 0x4000000e0f00720b */ /* 0x000fc80003f04200 */
        /* <DEDUP_REMOVED lines=12> */
.L_x_13:
[----:B------:R-:W-:Y:S05]  /*0820*/  BSYNC.RECONVERGENT B3 ;  /* 0x0000000000037941 */ /* 0x000fea0003800200 */
.L_x_12:
[----:B------:R-:W-:Y:S01]  /*0830*/  FFMA R4, R0, R0, 1 ;  /* 0x3f80000000047423 */ /* 0x000fe20000000000 */
[----:B------:R-:W-:Y:S03]  /*0840*/  BSSY.RECONVERGENT B1, `(.L_x_14) ;  /* 0x000000c000017945 */ /* 0x000fe60003800200 */
[----:B------:R-:W-:Y:S01]  /*0850*/  VIADD R0, R4, 0xf3000000 ;  /* 0xf300000004007836 */ /* 0x000fe20000000000 */
[----:B------:R0:W1:Y:S04]  /*0860*/  MUFU.RSQ R5, R4 ;  /* 0x0000000400057308 */ /* 0x0000680000001400 */
[----:B------:R-:W-:-:S13]  /*0870*/  ISETP.GT.U32.AND P0, PT, R0, 0x727fffff, PT ;  /* 0x727fffff0000780c */ /* 0x000fda0003f04070 */
[----:B01----:R-:W-:Y:S05]  /*0880*/  @!P0 BRA `(.L_x_15) ;  /* 0x00000000000c8947 */ /* 0x003fea0003800000 */
[----:B------:R-:W-:-:S07]  /*0890*/  MOV R0, 0x8b0 ;  /* 0x000008b000007802 */ /* 0x000fce0000000f00 */
[----:B------:R-:W-:Y:S05]  /*08a0*/  CALL.REL.NOINC `($__internal_1_$__cuda_sm20_sqrt_rn_f32_slowpath) ;  /* 0x0000001c00847944 */ /* 0x000fea0003c00000 */
[----:B------:R-:W-:Y:S05]  /*08b0*/  BRA `(.L_x_16) ;  /* 0x0000000000107947 */ /* 0x000fea0003800000 */
.L_x_15:
[----:B------:R-:W-:Y:S01]  /*08c0*/  FMUL.FTZ R10, R4, R5 ;  /* 0x00000005040a7220 */ /* 0x000fe20000410000 */
[----:B------:R-:W-:-:S03]  /*08d0*/  FMUL.FTZ R0, R5, 0.5 ;  /* 0x3f00000005007820 */ /* 0x000fc60000410000 */
[----:B------:R-:W-:-:S04]  /*08e0*/  FFMA R5, -R10, R10, R4 ;  /* 0x0000000a0a057223 */ /* 0x000fc80000000104 */
[----:B------:R-:W-:-:S07]  /*08f0*/  FFMA R10, R5, R0, R10 ;  /* 0x00000000050a7223 */ /* 0x000fce000000000a */
.L_x_16:
[----:B------:R-:W-:Y:S05]  /*0900*/  BSYNC.RECONVERGENT B1 ;  /* 0x0000000000017941 */ /* 0x000fea0003800200 */
.L_x_14:
[----:B------:R-:W-:Y:S01]  /*0910*/  FSETP.GT.AND P1, PT, R2, 3.40282346638528859812e+38, PT ;  /* 0x7f7fffff0200780b */ /* 0x000fe20003f24000 */
[----:B------:R-:W-:Y:S01]  /*0920*/  FMUL R10, R13, R10 ;  /* 0x0000000a0d0a7220 */ /* 0x000fe20000400000 */
[----:B------:R-:W-:Y:S01]  /*0930*/  FADD R5, |R15|, |R14| ;  /* 0x4000000e0f057221 */ /* 0x000fe20000000200 */
[C---:B------:R-:W-:Y:S02]  /*0940*/  FSETP.GT.AND P0, PT, R13.reuse, 3.40282346638528859812e+38, PT ;  /* 0x7f7fffff0d00780b */ /* 0x040fe40003f04000 */
[----:B------:R-:W-:Y:S02]  /*0950*/  FSETP.NEU.AND P2, PT, R13, RZ, PT ;  /* 0x000000ff0d00720b */ /* 0x000fe40003f4d000 */
[----:B------:R-:W-:Y:S02]  /*0960*/  FSEL R10, R5, R10, P0 ;  /* 0x0000000a050a7208 */ /* 0x000fe40000000000 */
[----:B------:R-:W-:-:S04]  /*0970*/  MOV R7, 0x2 ;  /* 0x0000000200077802 */ /* 0x000fc80000000f00 */
[----:B------:R-:W-:-:S04]  /*0980*/  @!P1 FSEL R5, R5, R10, !P2 ;  /* 0x0000000a05059208 */ /* 0x000fc80005000000 */
[----:B------:R-:W-:-:S13]  /*0990*/  FSETP.GTU.AND P0, PT, R5, 4, PT ;  /* 0x408000000500780b */ /* 0x000fda0003f0c000 */
[----:B------:R-:W-:Y:S05]  /*09a0*/  @P0 BRA `(.L_x_11) ;  /* 0x0000001400c00947 */ /* 0x000fea0003800000 */
        /* <DEDUP_REMOVED lines=21> */
.L_x_18:
[----:B------:R-:W-:Y:S05]  /*0b00*/  BSYNC.RECONVERGENT B3 ;  /* 0x0000000000037941 */ /* 0x000fea0003800200 */
.L_x_17:
        /* <DEDUP_REMOVED lines=9> */
.L_x_20:
[----:B------:R-:W-:Y:S01]  /*0ba0*/  FMUL.FTZ R10, R4, R5 ;  /* 0x00000005040a7220 */ /* 0x000fe20000410000 */
[----:B------:R-:W-:-:S03]  /*0bb0*/  FMUL.FTZ R0, R5, 0.5 ;  /* 0x3f00000005007820 */ /* 0x000fc60000410000 */
[----:B------:R-:W-:-:S04]  /*0bc0*/  FFMA R5, -R10, R10, R4 ;  /* 0x0000000a0a057223 */ /* 0x000fc80000000104 */
[----:B------:R-:W-:-:S07]  /*0bd0*/  FFMA R10, R5, R0, R10 ;  /* 0x00000000050a7223 */ /* 0x000fce000000000a */
.L_x_21:
[----:B------:R-:W-:Y:S05]  /*0be0*/  BSYNC.RECONVERGENT B1 ;  /* 0x0000000000017941 */ /* 0x000fea0003800200 */
.L_x_19:
[----:B------:R-:W-:Y:S01]  /*0bf0*/  FSETP.GT.AND P1, PT, R2, 3.40282346638528859812e+38, PT ;  /* 0x7f7fffff0200780b */ /* 0x000fe20003f24000 */
[----:B------:R-:W-:Y:S01]  /*0c00*/  FMUL R10, R13, R10 ;  /* 0x0000000a0d0a7220 */ /* 0x000fe20000400000 */
[----:B------:R-:W-:Y:S01]  /*0c10*/  FADD R5, |R15|, |R14| ;  /* 0x4000000e0f057221 */ /* 0x000fe20000000200 */
[C---:B------:R-:W-:Y:S01]  /*0c20*/  FSETP.GT.AND P0, PT, R13.reuse, 3.40282346638528859812e+38, PT ;  /* 0x7f7fffff0d00780b */ /* 0x040fe20003f04000 */
[----:B------:R-:W-:Y:S01]  /*0c30*/  IMAD.MOV.U32 R7, RZ, RZ, 0x3 ;  /* 0x00000003ff077424 */ /* 0x000fe200078e00ff */
[----:B------:R-:W-:Y:S02]  /*0c40*/  FSETP.NEU.AND P2, PT, R13, RZ, PT ;  /* 0x000000ff0d00720b */ /* 0x000fe40003f4d000 */
[----:B------:R-:W-:-:S06]  /*0c50*/  FSEL R10, R5, R10, P0 ;  /* 0x0000000a050a7208 */ /* 0x000fcc0000000000 */
        /* <DEDUP_REMOVED lines=24> */
.L_x_23:
[----:B------:R-:W-:Y:S05]  /*0de0*/  BSYNC.RECONVERGENT B3 ;  /* 0x0000000000037941 */ /* 0x000fea0003800200 */
.L_x_22:
[----:B------:R-:W-:Y:S01]  /*0df0*/  FFMA R4, R0, R0, 1 ;  /* 0x3f80000000047423 */ /* 0x000fe20000000000 */
[----:B------:R-:W-:Y:S03]  /*0e00*/  BSSY.RECONVERGENT B1, `(.L_x_24) ;  /* 0x000000c000017945 */ /* 0x000fe60003800200 */
[----:B------:R0:W1:Y:S01]  /*0e10*/  MUFU.RSQ R5, R4 ;  /* 0x0000000400057308 */ /* 0x0000620000001400 */
[----:B------:R-:W-:-:S04]  /*0e20*/  IADD3 R0, PT, PT, R4, -0xd000000, RZ ;  /* 0xf300000004007810 */ /* 0x000fc80007ffe0ff */
[----:B------:R-:W-:-:S13]  /*0e30*/  ISETP.GT.U32.AND P0, PT, R0, 0x727fffff, PT ;  /* 0x727fffff0000780c */ /* 0x000fda0003f04070 */
[----:B01----:R-:W-:Y:S05]  /*0e40*/  @!P0 BRA `(.L_x_25) ;  /* 0x00000000000c8947 */ /* 0x003fea0003800000 */
[----:B------:R-:W-:-:S07]  /*0e50*/  MOV R0, 0xe70 ;  /* 0x00000e7000007802 */ /* 0x000fce0000000f00 */
[----:B------:R-:W-:Y:S05]  /*0e60*/  CALL.REL.NOINC `($__internal_1_$__cuda_sm20_sqrt_rn_f32_slowpath) ;  /* 0x0000001800147944 */ /* 0x000fea0003c00000 */
[----:B------:R-:W-:Y:S05]  /*0e70*/  BRA `(.L_x_26) ;  /* 0x0000000000107947 */ /* 0x000fea0003800000 */
.L_x_25:
[----:B------:R-:W-:Y:S01]  /*0e80*/  FMUL.FTZ R10, R4, R5 ;  /* 0x00000005040a7220 */ /* 0x000fe20000410000 */
[----:B------:R-:W-:-:S03]  /*0e90*/  FMUL.FTZ R0, R5, 0.5 ;  /* 0x3f00000005007820 */ /* 0x000fc60000410000 */
[----:B------:R-:W-:-:S04]  /*0ea0*/  FFMA R5, -R10, R10, R4 ;  /* 0x0000000a0a057223 */ /* 0x000fc80000000104 */
[----:B------:R-:W-:-:S07]  /*0eb0*/  FFMA R10, R5, R0, R10 ;  /* 0x00000000050a7223 */ /* 0x000fce000000000a */
.L_x_26:
[----:B------:R-:W-:Y:S05]  /*0ec0*/  BSYNC.RECONVERGENT B1 ;  /* 0x0000000000017941 */ /* 0x000fea0003800200 */
.L_x_24:
        /* <DEDUP_REMOVED lines=31> */
.L_x_28:
[----:B------:R-:W-:Y:S05]  /*10c0*/  BSYNC.RECONVERGENT B3 ;  /* 0x0000000000037941 */ /* 0x000fea0003800200 */
.L_x_27:
        /* <DEDUP_REMOVED lines=9> */
.L_x_30:
[----:B------:R-:W-:Y:S01]  /*1160*/  FMUL.FTZ R10, R4, R5 ;  /* 0x00000005040a7220 */ /* 0x000fe20000410000 */
[----:B------:R-:W-:-:S03]  /*1170*/  FMUL.FTZ R0, R5, 0.5 ;  /* 0x3f00000005007820 */ /* 0x000fc60000410000 */
[----:B------:R-:W-:-:S04]  /*1180*/  FFMA R5, -R10, R10, R4 ;  /* 0x0000000a0a057223 */ /* 0x000fc80000000104 */
[----:B------:R-:W-:-:S07]  /*1190*/  FFMA R10, R5, R0, R10 ;  /* 0x00000000050a7223 */ /* 0x000fce000000000a */
.L_x_31:
[----:B------:R-:W-:Y:S05]  /*11a0*/  BSYNC.RECONVERGENT B1 ;  /* 0x0000000000017941 */ /* 0x000fea0003800200 */
.L_x_29:
[----:B------:R-:W-:Y:S01]  /*11b0*/  FSETP.GT.AND P1, PT, R2, 3.40282346638528859812e+38, PT ;  /* 0x7f7fffff0200780b */ /* 0x000fe20003f24000 */
[----:B------:R-:W-:Y:S01]  /*11c0*/  FMUL R10, R13, R10 ;  /* 0x0000000a0d0a7220 */ /* 0x000fe20000400000 */
[----:B------:R-:W-:Y:S01]  /*11d0*/  FADD R5, |R15|, |R14| ;  /* 0x4000000e0f057221 */ /* 0x000fe20000000200 */
[C---:B------:R-:W-:Y:S01]  /*11e0*/  FSETP.GT.AND P0, PT, R13.reuse, 3.40282346638528859812e+38, PT ;  /* 0x7f7fffff0d00780b */ /* 0x040fe20003f04000 */
[----:B------:R-:W-:Y:S01]  /*11f0*/  HFMA2 R7, -RZ, RZ, 0, 2.98023223876953125e-07 ;  /* 0x00000005ff077431 */ /* 0x000fe200000001ff */
        /* <DEDUP_REMOVED lines=26> */
.L_x_33:
[----:B------:R-:W-:Y:S05]  /*13a0*/  BSYNC.RECONVERGENT B3 ;  /* 0x0000000000037941 */ /* 0x000fea0003800200 */
.L_x_32:
        /* <DEDUP_REMOVED lines=9> */
.L_x_35:
[----:B------:R-:W-:Y:S01]  /*1440*/  FMUL.FTZ R10, R4, R5 ;  /* 0x00000005040a7220 */ /* 0x000fe20000410000 */
[----:B------:R-:W-:-:S03]  /*1450*/  FMUL.FTZ R0, R5, 0.5 ;  /* 0x3f00000005007820 */ /* 0x000fc60000410000 */
[----:B------:R-:W-:-:S04]  /*1460*/  FFMA R5, -R10, R10, R4 ;  /* 0x0000000a0a057223 */ /* 0x000fc80000000104 */
[----:B------:R-:W-:-:S07]  /*1470*/  FFMA R10, R5, R0, R10 ;  /* 0x00000000050a7223 */ /* 0x000fce000000000a */
.L_x_36:
[----:B------:R-:W-:Y:S05]  /*1480*/  BSYNC.RECONVERGENT B1 ;  /* 0x0000000000017941 */ /* 0x000fea0003800200 */
.L_x_34:
        /* <DEDUP_REMOVED lines=31> */
.L_x_38:
[----:B------:R-:W-:Y:S05]  /*1680*/  BSYNC.RECONVERGENT B3 ;  /* 0x0000000000037941 */ /* 0x000fea0003800200 */
.L_x_37:
        /* <DEDUP_REMOVED lines=9> */
.L_x_40:
[----:B------:R-:W-:Y:S01]  /*1720*/  FMUL.FTZ R10, R4, R5 ;  /* 0x00000005040a7220 */ /* 0x000fe20000410000 */
[----:B------:R-:W-:-:S03]  /*1730*/  FMUL.FTZ R0, R5, 0.5 ;  /* 0x3f00000005007820 */ /* 0x000fc60000410000 */
[----:B------:R-:W-:-:S04]  /*1740*/  FFMA R5, -R10, R10, R4 ;  /* 0x0000000a0a057223 */ /* 0x000fc80000000104 */
[----:B------:R-:W-:-:S07]  /*1750*/  FFMA R10, R5, R0, R10 ;  /* 0x00000000050a7223 */ /* 0x000fce000000000a */
.L_x_41:
[----:B------:R-:W-:Y:S05]  /*1760*/  BSYNC.RECONVERGENT B1 ;  /* 0x0000000000017941 */ /* 0x000fea0003800200 */
.L_x_39:
        /* <DEDUP_REMOVED lines=31> */
.L_x_43:
[----:B------:R-:W-:Y:S05]  /*1960*/  BSYNC.RECONVERGENT B3 ;  /* 0x0000000000037941 */ /* 0x000fea0003800200 */
.L_x_42:
        /* <DEDUP_REMOVED lines=9> */
.L_x_45:
[----:B------:R-:W-:Y:S01]  /*1a00*/  FMUL.FTZ R10, R4, R5 ;  /* 0x00000005040a7220 */ /* 0x000fe20000410000 */
[----:B------:R-:W-:-:S03]  /*1a10*/  FMUL.FTZ R0, R5, 0.5 ;  /* 0x3f00000005007820 */ /* 0x000fc60000410000 */
[----:B------:R-:W-:-:S04]  /*1a20*/  FFMA R5, -R10, R10, R4 ;  /* 0x0000000a0a057223 */ /* 0x000fc80000000104 */
[----:B------:R-:W-:-:S07]  /*1a30*/  FFMA R10, R5, R0, R10 ;  /* 0x00000000050a7223 */ /* 0x000fce000000000a */
.L_x_46:
[----:B------:R-:W-:Y:S05]  /*1a40*/  BSYNC.RECONVERGENT B1 ;  /* 0x0000000000017941 */ /* 0x000fea0003800200 */
.L_x_44:
        /* <DEDUP_REMOVED lines=31> */
.L_x_48:
[----:B------:R-:W-:Y:S05]  /*1c40*/  BSYNC.RECONVERGENT B3 ;  /* 0x0000000000037941 */ /* 0x000fea0003800200 */
.L_x_47:
        /* <DEDUP_REMOVED lines=9> */
.L_x_50:
[----:B------:R-:W-:Y:S01]  /*1ce0*/  FMUL.FTZ R10, R4, R5 ;  /* 0x00000005040a7220 */ /* 0x000fe20000410000 */
[----:B------:R-:W-:-:S03]  /*1cf0*/  FMUL.FTZ R0, R5, 0.5 ;  /* 0x3f00000005007820 */ /* 0x000fc60000410000 */
[----:B------:R-:W-:-:S04]  /*1d00*/  FFMA R5, -R10, R10, R4 ;  /* 0x0000000a0a057223 */ /* 0x000fc80000000104 */
[----:B------:R-:W-:-:S07]  /*1d10*/  FFMA R10, R5, R0, R10 ;  /* 0x00000000050a7223 */ /* 0x000fce000000000a */
.L_x_51:
[----:B------:R-:W-:Y:S05]  /*1d20*/  BSYNC.RECONVERGENT B1 ;  /* 0x0000000000017941 */ /* 0x000fea0003800200 */
.L_x_49:
        /* <DEDUP_REMOVED lines=31> */
.L_x_53:
[----:B------:R-:W-:Y:S05]  /*1f20*/  BSYNC.RECONVERGENT B3 ;  /* 0x0000000000037941 */ /* 0x000fea0003800200 */
.L_x_52:
        /* <DEDUP_REMOVED lines=9> */
.L_x_55:
[----:B------:R-:W-:Y:S01]  /*1fc0*/  FMUL.FTZ R10, R4, R5 ;  /* 0x00000005040a7220 */ /* 0x000fe20000410000 */
[----:B------:R-:W-:-:S03]  /*1fd0*/  FMUL.FTZ R0, R5, 0.5 ;  /* 0x3f00000005007820 */ /* 0x000fc60000410000 */
[----:B------:R-:W-:-:S04]  /*1fe0*/  FFMA R5, -R10, R10, R4 ;  /* 0x0000000a0a057223 */ /* 0x000fc80000000104 */
[----:B------:R-:W-:-:S07]  /*1ff0*/  FFMA R10, R5, R0, R10 ;  /* 0x00000000050a7223 */ /* 0x000fce000000000a */
.L_x_56:
[----:B------:R-:W-:Y:S05]  /*2000*/  BSYNC.RECONVERGENT B1 ;  /* 0x0000000000017941 */ /* 0x000fea0003800200 */
.L_x_54:
[----:B------:R-:W-:Y:S01]  /*2010*/  FSETP.GT.AND P1, PT, R2, 3.40282346638528859812e+38, PT ;  /* 0x7f7fffff0200780b */ /* 0x000fe20003f24000 */
[----:B------:R-:W-:Y:S01]  /*2020*/  FADD R15, |R15|, |R14| ;  /* 0x4000000e0f0f7221 */ /* 0x000fe20000000200 */
[C---:B------:R-:W-:Y:S01]  /*2030*/  FMUL R10, R13.reuse, R10 ;  /* 0x0000000a0d0a7220 */ /* 0x040fe20000400000 */
[C---:B------:R-:W-:Y:S01]  /*2040*/  FSETP.GT.AND P0, PT, R13.reuse, 3.40282346638528859812e+38, PT ;  /* 0x7f7fffff0d00780b */ /* 0x040fe20003f04000 */
[----:B------:R-:W-:Y:S01]  /*2050*/  IMAD.MOV.U32 R7, RZ, RZ, 0xa ;  /* 0x0000000aff077424 */ /* 0x000fe200078e00ff */
[----:B------:R-:W-:Y:S02]  /*2060*/  FSETP.NEU.AND P2, PT, R13, RZ, PT ;  /* 0x000000ff0d00720b */ /* 0x000fe40003f4d000 */
[----:B------:R-:W-:-:S06]  /*2070*/  FSEL R10, R15, R10, P0 ;  /* 0x0000000a0f0a7208 */ /* 0x000fcc0000000000 */
[----:B------:R-:W-:-:S04]  /*2080*/  @!P1 FSEL R15, R15, R10, !P2 ;  /* 0x0000000a0f0f9208 */ /* 0x000fc80005000000 */
[----:B------:R-:W-:-:S13]  /*2090*/  FSETP.GTU.AND P0, PT, R15, 4, PT ;  /* 0x408000000f00780b */ /* 0x000fda0003f0c000 */
[----:B------:R-:W-:-:S07]  /*20a0*/  @!P0 IMAD.MOV.U32 R7, RZ, RZ, 0xb ;  /* 0x0000000bff078424 */ /* 0x000fce00078e00ff */
.L_x_11:
[----:B------:R-:W-:Y:S05]  /*20b0*/  BSYNC.RECONVERGENT B0 ;  /* 0x0000000000007941 */ /* 0x000fea0003800200 */
.L_x_10:
[----:B------:R-:W0:Y:S01]  /*20c0*/  LDC.64 R4, c[0x0][0x380] ;  /* 0x0000e000ff047b82 */ /* 0x000e220000000a00 */
[----:B------:R-:W-:-:S04]  /*20d0*/  IMAD R3, R6, 0x28, R3 ;  /* 0x0000002806037824 */ /* 0x000fc800078e0203 */
[----:B0-----:R-:W-:-:S05]  /*20e0*/  IMAD.WIDE R2, R3, 0x4, R4 ;  /* 0x0000000403027825 */ /* 0x001fca00078e0204 */
[----:B------:R-:W-:Y:S01]  /*20f0*/  STG.E desc[UR4][R2.64], R7 ;  /* 0x0000000702007986 */ /* 0x000fe2000c101904 */
[----:B------:R-:W-:Y:S05]  /*2100*/  EXIT ;  /* 0x000000000000794d */ /* 0x000fea0003800000 */
        .weak           $__internal_0_$__cuda_sm20_div_rn_f64_full
        .type           $__internal_0_$__cuda_sm20_div_rn_f64_full,@function
        .size           $__internal_0_$__cuda_sm20_div_rn_f64_full,($__internal_1_$__cuda_sm20_sqrt_rn_f32_slowpath - $__internal_0_$__cuda_sm20_div_rn_f64_full)
$__internal_0_$__cuda_sm20_div_rn_f64_full:
[C---:B------:R-:W-:Y:S01]  /*2110*/  FSETP.GEU.AND P0, PT, |R11|.reuse, 1.469367938527859385e-39, PT ;  /* 0x001000000b00780b */ /* 0x040fe20003f0e200 */
[----:B------:R-:W-:Y:S01]  /*2120*/  IMAD.MOV.U32 R18, RZ, RZ, 0x1 ;  /* 0x00000001ff127424 */ /* 0x000fe200078e00ff */
[----:B------:R-:W-:Y:S01]  /*2130*/  LOP3.LUT R4, R11, 0x800fffff, RZ, 0xc0, !PT ;  /* 0x800fffff0b047812 */ /* 0x000fe200078ec0ff */
[----:B------:R-:W-:Y:S01]  /*2140*/  BSSY.RECONVERGENT B1, `(.L_x_57) ;  /* 0x0000054000017945 */ /* 0x000fe20003800200 */
[C---:B------:R-:W-:Y:S02]  /*2150*/  FSETP.GEU.AND P2, PT, |R13|.reuse, 1.469367938527859385e-39, PT ;  /* 0x001000000d00780b */ /* 0x040fe40003f4e200 */
[----:B------:R-:W-:Y:S02]  /*2160*/  LOP3.LUT R5, R4, 0x3ff00000, RZ, 0xfc, !PT ;  /* 0x3ff0000004057812 */ /* 0x000fe400078efcff */
[----:B------:R-:W-:Y:S02]  /*2170*/  MOV R4, R10 ;  /* 0x0000000a00047202 */ /* 0x000fe40000000f00 */
[----:B------:R-:W-:-:S02]  /*2180*/  LOP3.LUT R2, R13, 0x7ff00000, RZ, 0xc0, !PT ;  /* 0x7ff000000d027812 */ /* 0x000fc400078ec0ff */
[C---:B------:R-:W-:Y:S01]  /*2190*/  LOP3.LUT R25, R11.reuse, 0x7ff00000, RZ, 0xc0, !PT ;  /* 0x7ff000000b197812 */ /* 0x040fe200078ec0ff */
[----:B------:R-:W-:Y:S02]  /*21a0*/  @!P0 DMUL R4, R10, 8.98846567431157953865e+307 ;  /* 0x7fe000000a048828 */ /* 0x000fe40000000000 */
[----:B------:R-:W-:Y:S01]  /*21b0*/  IMAD.MOV.U32 R14, RZ, RZ, R2 ;  /* 0x000000ffff0e7224 */ /* 0x000fe200078e0002 */
[C---:B------:R-:W-:Y:S02]  /*21c0*/  ISETP.GE.U32.AND P1, PT, R2.reuse, R25, PT ;  /* 0x000000190200720c */ /* 0x040fe40003f26070 */
[----:B------:R-:W-:Y:S01]  /*21d0*/  @!P2 LOP3.LUT R7, R11, 0x7ff00000, RZ, 0xc0, !PT ;  /* 0x7ff000000b07a812 */ /* 0x000fe200078ec0ff */
[----:B------:R-:W0:Y:S03]  /*21e0*/  MUFU.RCP64H R19, R5 ;  /* 0x0000000500137308 */ /* 0x000e260000001800 */
[----:B------:R-:W-:Y:S01]  /*21f0*/  @!P2 ISETP.GE.U32.AND P3, PT, R2, R7, PT ;  /* 0x000000070200a20c */ /* 0x000fe20003f66070 */
[----:B------:R-:W-:Y:S01]  /*2200*/  IMAD.MOV.U32 R7, RZ, RZ, 0x1ca00000 ;  /* 0x1ca00000ff077424 */ /* 0x000fe200078e00ff */
[----:B------:R-:W-:-:S04]  /*2210*/  @!P0 LOP3.LUT R25, R5, 0x7ff00000, RZ, 0xc0, !PT ;  /* 0x7ff0000005198812 */ /* 0x000fc800078ec0ff */
[----:B------:R-:W-:Y:S01]  /*2220*/  @!P2 SEL R21, R7, 0x63400000, !P3 ;  /* 0x634000000715a807 */ /* 0x000fe20005800000 */
[----:B------:R-:W-:-:S03]  /*2230*/  VIADD R26, R25, 0xffffffff ;  /* 0xffffffff191a7836 */ /* 0x000fc60000000000 */
[----:B------:R-:W-:Y:S01]  /*2240*/  @!P2 LOP3.LUT R22, R21, 0x80000000, R13, 0xf8, !PT ;  /* 0x800000001516a812 */ /* 0x000fe200078ef80d */
[----:B0-----:R-:W-:-:S03]  /*2250*/  DFMA R16, R18, -R4, 1 ;  /* 0x3ff000001210742b */ /* 0x001fc60000000804 */
[----:B------:R-:W-:Y:S01]  /*2260*/  @!P2 LOP3.LUT R23, R22, 0x100000, RZ, 0xfc, !PT ;  /* 0x001000001617a812 */ /* 0x000fe200078efcff */
[----:B------:R-:W-:-:S04]  /*2270*/  @!P2 IMAD.MOV.U32 R22, RZ, RZ, RZ ;  /* 0x000000ffff16a224 */ /* 0x000fc800078e00ff */
[----:B------:R-:W-:-:S08]  /*2280*/  DFMA R16, R16, R16, R16 ;  /* 0x000000101010722b */ /* 0x000fd00000000010 */
[----:B------:R-:W-:Y:S01]  /*2290*/  DFMA R18, R18, R16, R18 ;  /* 0x000000101212722b */ /* 0x000fe20000000012 */
[----:B------:R-:W-:Y:S02]  /*22a0*/  SEL R17, R7, 0x63400000, !P1 ;  /* 0x6340000007117807 */ /* 0x000fe40004800000 */
[----:B------:R-:W-:Y:S02]  /*22b0*/  MOV R16, R12 ;  /* 0x0000000c00107202 */ /* 0x000fe40000000f00 */
[----:B------:R-:W-:-:S03]  /*22c0*/  LOP3.LUT R17, R17, 0x800fffff, R13, 0xf8, !PT ;  /* 0x800fffff11117812 */ /* 0x000fc600078ef80d */
[----:B------:R-:W-:-:S03]  /*22d0*/  DFMA R20, R18, -R4, 1 ;  /* 0x3ff000001214742b */ /* 0x000fc60000000804 */
[----:B------:R-:W-:-:S05]  /*22e0*/  @!P2 DFMA R16, R16, 2, -R22 ;  /* 0x400000001010a82b */ /* 0x000fca0000000816 */
[----:B------:R-:W-:-:S05]  /*22f0*/  DFMA R20, R18, R20, R18 ;  /* 0x000000141214722b */ /* 0x000fca0000000012 */
[----:B------:R-:W-:-:S03]  /*2300*/  @!P2 LOP3.LUT R14, R17, 0x7ff00000, RZ, 0xc0, !PT ;  /* 0x7ff00000110ea812 */ /* 0x000fc600078ec0ff */
[----:B------:R-:W-:Y:S01]  /*2310*/  DMUL R18, R20, R16 ;  /* 0x0000001014127228 */ /* 0x000fe20000000000 */
[----:B------:R-:W-:-:S04]  /*2320*/  IADD3 R24, PT, PT, R14, -0x1, RZ ;  /* 0xffffffff0e187810 */ /* 0x000fc80007ffe0ff */
[----:B------:R-:W-:-:S03]  /*2330*/  ISETP.GT.U32.AND P0, PT, R24, 0x7feffffe, PT ;  /* 0x7feffffe1800780c */ /* 0x000fc60003f04070 */
[----:B------:R-:W-:Y:S01]  /*2340*/  DFMA R22, R18, -R4, R16 ;  /* 0x800000041216722b */ /* 0x000fe20000000010 */
[----:B------:R-:W-:-:S07]  /*2350*/  ISETP.GT.U32.OR P0, PT, R26, 0x7feffffe, P0 ;  /* 0x7feffffe1a00780c */ /* 0x000fce0000704470 */
[----:B------:R-:W-:-:S06]  /*2360*/  DFMA R18, R20, R22, R18 ;  /* 0x000000161412722b */ /* 0x000fcc0000000012 */
[----:B------:R-:W-:Y:S05]  /*2370*/  @P0 BRA `(.L_x_58) ;  /* 0x00000000006c0947 */ /* 0x000fea0003800000 */
[----:B------:R-:W-:-:S04]  /*2380*/  LOP3.LUT R13, R11, 0x7ff00000, RZ, 0xc0, !PT ;  /* 0x7ff000000b0d7812 */ /* 0x000fc800078ec0ff */
[CC--:B------:R-:W-:Y:S02]  /*2390*/  VIADDMNMX R12, R2.reuse, -R13.reuse, 0xb9600000, !PT ;  /* 0xb9600000020c7446 */ /* 0x0c0fe4000780090d */
[----:B------:R-:W-:Y:S02]  /*23a0*/  ISETP.GE.U32.AND P0, PT, R2, R13, PT ;  /* 0x0000000d0200720c */ /* 0x000fe40003f06070 */
[----:B------:R-:W-:Y:S01]  /*23b0*/  VIMNMX R2, PT, PT, R12, 0x46a00000, PT ;  /* 0x46a000000c027848 */ /* 0x000fe20003fe0100 */
[----:B------:R-:W-:Y:S01]  /*23c0*/  IMAD.MOV.U32 R12, RZ, RZ, RZ ;  /* 0x000000ffff0c7224 */ /* 0x000fe200078e00ff */
[----:B------:R-:W-:-:S05]  /*23d0*/  SEL R7, R7, 0x63400000, !P0 ;  /* 0x6340000007077807 */ /* 0x000fca0004000000 */
[----:B------:R-:W-:-:S05]  /*23e0*/  IMAD.IADD R2, R2, 0x1, -R7 ;  /* 0x0000000102027824 */ /* 0x000fca00078e0a07 */
[----:B------:R-:W-:-:S06]  /*23f0*/  IADD3 R13, PT, PT, R2, 0x7fe00000, RZ ;  /* 0x7fe00000020d7810 */ /* 0x000fcc0007ffe0ff */
[----:B------:R-:W-:-:S10]  /*2400*/  DMUL R20, R18, R12 ;  /* 0x0000000c12147228 */ /* 0x000fd40000000000 */
[----:B------:R-:W-:-:S13]  /*2410*/  FSETP.GTU.AND P0, PT, |R21|, 1.469367938527859385e-39, PT ;  /* 0x001000001500780b */ /* 0x000fda0003f0c200 */
[----:B------:R-:W-:Y:S05]  /*2420*/  @P0 BRA `(.L_x_59) ;  /* 0x0000000000940947 */ /* 0x000fea0003800000 */
[----:B------:R-:W-:Y:S01]  /*2430*/  DFMA R4, R18, -R4, R16 ;  /* 0x800000041204722b */ /* 0x000fe20000000010 */
[----:B------:R-:W-:-:S09]  /*2440*/  MOV R12, RZ ;  /* 0x000000ff000c7202 */ /* 0x000fd20000000f00 */
[C---:B------:R-:W-:Y:S02]  /*2450*/  FSETP.NEU.AND P0, PT, R5.reuse, RZ, PT ;  /* 0x000000ff0500720b */ /* 0x040fe40003f0d000 */
[----:B------:R-:W-:-:S04]  /*2460*/  LOP3.LUT R11, R5, 0x80000000, R11, 0x48, !PT ;  /* 0x80000000050b7812 */ /* 0x000fc800078e480b */
[----:B------:R-:W-:-:S07]  /*2470*/  LOP3.LUT R13, R11, R13, RZ, 0xfc, !PT ;  /* 0x0000000d0b0d7212 */ /* 0x000fce00078efcff */
[----:B------:R-:W-:Y:S05]  /*2480*/  @!P0 BRA `(.L_x_59) ;  /* 0x00000000007c8947 */ /* 0x000fea0003800000 */
[----:B------:R-:W-:Y:S01]  /*2490*/  IMAD.MOV R5, RZ, RZ, -R2 ;  /* 0x000000ffff057224 */ /* 0x000fe200078e0a02 */
[----:B------:R-:W-:Y:S01]  /*24a0*/  MOV R4, RZ ;  /* 0x000000ff00047202 */ /* 0x000fe20000000f00 */
[----:B------:R-:W-:-:S05]  /*24b0*/  DMUL.RP R12, R18, R12 ;  /* 0x0000000c120c7228 */ /* 0x000fca0000008000 */
[----:B------:R-:W-:-:S05]  /*24c0*/  DFMA R4, R20, -R4, R18 ;  /* 0x800000041404722b */ /* 0x000fca0000000012 */
[----:B------:R-:W-:Y:S02]  /*24d0*/  LOP3.LUT R11, R13, R11, RZ, 0x3c, !PT ;  /* 0x0000000b0d0b7212 */ /* 0x000fe400078e3cff */
[----:B------:R-:W-:-:S04]  /*24e0*/  IADD3 R4, PT, PT, -R2, -0x43300000, RZ ;  /* 0xbcd0000002047810 */ /* 0x000fc80007ffe1ff */
[----:B------:R-:W-:-:S04]  /*24f0*/  FSETP.NEU.AND P0, PT, |R5|, R4, PT ;  /* 0x000000040500720b */ /* 0x000fc80003f0d200 */
[----:B------:R-:W-:Y:S02]  /*2500*/  FSEL R20, R12, R20, !P0 ;  /* 0x000000140c147208 */ /* 0x000fe40004000000 */
[----:B------:R-:W-:Y:S01]  /*2510*/  FSEL R21, R11, R21, !P0 ;  /* 0x000000150b157208 */ /* 0x000fe20004000000 */
[----:B------:R-:W-:Y:S06]  /*2520*/  BRA `(.L_x_59) ;  /* 0x0000000000547947 */ /* 0x000fec0003800000 */
.L_x_58:
[----:B------:R-:W-:-:S14]  /*2530*/  DSETP.NAN.AND P0, PT, R12, R12, PT ;  /* 0x0000000c0c00722a */ /* 0x000fdc0003f08000 */
[----:B------:R-:W-:Y:S05]  /*2540*/  @P0 BRA `(.L_x_60) ;  /* 0x0000000000440947 */ /* 0x000fea0003800000 */
[----:B------:R-:W-:-:S14]  /*2550*/  DSETP.NAN.AND P0, PT, R10, R10, PT ;  /* 0x0000000a0a00722a */ /* 0x000fdc0003f08000 */
[----:B------:R-:W-:Y:S05]  /*2560*/  @P0 BRA `(.L_x_61) ;  /* 0x0000000000300947 */ /* 0x000fea0003800000 */
[----:B------:R-:W-:Y:S01]  /*2570*/  ISETP.NE.AND P0, PT, R14, R25, PT ;  /* 0x000000190e00720c */ /* 0x000fe20003f05270 */
[----:B------:R-:W-:Y:S01]  /*2580*/  IMAD.MOV.U32 R20, RZ, RZ, 0x0 ;  /* 0x00000000ff147424 */ /* 0x000fe200078e00ff */
[----:B------:R-:W-:-:S11]  /*2590*/  MOV R21, 0xfff80000 ;  /* 0xfff8000000157802 */ /* 0x000fd60000000f00 */
[----:B------:R-:W-:Y:S05]  /*25a0*/  @!P0 BRA `(.L_x_59) ;  /* 0x0000000000348947 */ /* 0x000fea0003800000 */
[----:B------:R-:W-:Y:S02]  /*25b0*/  ISETP.NE.AND P0, PT, R14, 0x7ff00000, PT ;  /* 0x7ff000000e00780c */ /* 0x000fe40003f05270 */
[----:B------:R-:W-:Y:S02]  /*25c0*/  LOP3.LUT R21, R13, 0x80000000, R11, 0x48, !PT ;  /* 0x800000000d157812 */ /* 0x000fe400078e480b */
[----:B------:R-:W-:-:S13]  /*25d0*/  ISETP.EQ.OR P0, PT, R25, RZ, !P0 ;  /* 0x000000ff1900720c */ /* 0x000fda0004702670 */
[----:B------:R-:W-:Y:S01]  /*25e0*/  @P0 LOP3.LUT R2, R21, 0x7ff00000, RZ, 0xfc, !PT ;  /* 0x7ff0000015020812 */ /* 0x000fe200078efcff */
[----:B------:R-:W-:Y:S01]  /*25f0*/  @!P0 IMAD.MOV.U32 R20, RZ, RZ, RZ ;  /* 0x000000ffff148224 */ /* 0x000fe200078e00ff */
[----:B------:R-:W-:-:S03]  /*2600*/  @P0 MOV R20, RZ ;  /* 0x000000ff00140202 */ /* 0x000fc60000000f00 */
[----:B------:R-:W-:Y:S01]  /*2610*/  @P0 IMAD.MOV.U32 R21, RZ, RZ, R2 ;  /* 0x000000ffff150224 */ /* 0x000fe200078e0002 */
[----:B------:R-:W-:Y:S06]  /*2620*/  BRA `(.L_x_59) ;  /* 0x0000000000147947 */ /* 0x000fec0003800000 */
.L_x_61:
[----:B------:R-:W-:Y:S02]  /*2630*/  LOP3.LUT R21, R11, 0x80000, RZ, 0xfc, !PT ;  /* 0x000800000b157812 */ /* 0x000fe400078efcff */
[----:B------:R-:W-:Y:S01]  /*2640*/  MOV R20, R10 ;  /* 0x0000000a00147202 */ /* 0x000fe20000000f00 */
[----:B------:R-:W-:Y:S06]  /*2650*/  BRA `(.L_x_59) ;  /* 0x0000000000087947 */ /* 0x000fec0003800000 */
.L_x_60:
[----:B------:R-:W-:Y:S01]  /*2660*/  LOP3.LUT R21, R13, 0x80000, RZ, 0xfc, !PT ;  /* 0x000800000d157812 */ /* 0x000fe200078efcff */
[----:B------:R-:W-:-:S07]  /*2670*/  IMAD.MOV.U32 R20, RZ, RZ, R12 ;  /* 0x000000ffff147224 */ /* 0x000fce00078e000c */
.L_x_59:
[----:B------:R-:W-:Y:S05]  /*2680*/  BSYNC.RECONVERGENT B1 ;  /* 0x0000000000017941 */ /* 0x000fea0003800200 */
.L_x_57:
[----:B------:R-:W-:Y:S01]  /*2690*/  MOV R4, R0 ;  /* 0x0000000000047202 */ /* 0x000fe20000000f00 */
[----:B------:R-:W-:-:S04]  /*26a0*/  IMAD.MOV.U32 R5, RZ, RZ, 0x0 ;  /* 0x00000000ff057424 */ /* 0x000fc800078e00ff */
[----:B------:R-:W-:Y:S05]  /*26b0*/  RET.REL.NODEC R4 `(_Z12computeJuliaPi6float2f) ;  /* 0xffffffd804507950 */ /* 0x000fea0003c3ffff */
        .weak           $__internal_1_$__cuda_sm20_sqrt_rn_f32_slowpath
        .type           $__internal_1_$__cuda_sm20_sqrt_rn_f32_slowpath,@function
        .size           $__internal_1_$__cuda_sm20_sqrt_rn_f32_slowpath,($__internal_2_$__cuda_sm3x_div_rn_noftz_f32_slowpath - $__internal_1_$__cuda_sm20_sqrt_rn_f32_slowpath)
$__internal_1_$__cuda_sm20_sqrt_rn_f32_slowpath:
[----:B------:R-:W-:-:S13]  /*26c0*/  LOP3.LUT P0, RZ, R4, 0x7fffffff, RZ, 0xc0, !PT ;  /* 0x7fffffff04ff7812 */ /* 0x000fda000780c0ff */
[----:B------:R-:W-:Y:S01]  /*26d0*/  @!P0 MOV R10, R4 ;  /* 0x00000004000a8202 */ /* 0x000fe20000000f00 */
[----:B------:R-:W-:Y:S06]  /*26e0*/  @!P0 BRA `(.L_x_62) ;  /* 0x0000000000408947 */ /* 0x000fec0003800000 */
[----:B------:R-:W-:-:S13]  /*26f0*/  FSETP.GEU.FTZ.AND P0, PT, R4, RZ, PT ;  /* 0x000000ff0400720b */ /* 0x000fda0003f1e000 */
[----:B------:R-:W-:Y:S01]  /*2700*/  @!P0 IMAD.MOV.U32 R10, RZ, RZ, 0x7fffffff ;  /* 0x7fffffffff0a8424 */ /* 0x000fe200078e00ff */
[----:B------:R-:W-:Y:S06]  /*2710*/  @!P0 BRA `(.L_x_62) ;  /* 0x0000000000348947 */ /* 0x000fec0003800000 */
[----:B------:R-:W-:-:S13]  /*2720*/  FSETP.GTU.FTZ.AND P0, PT, |R4|, +INF , PT ;  /* 0x7f8000000400780b */ /* 0x000fda0003f1c200 */
[----:B------:R-:W-:Y:S01]  /*2730*/  @P0 FADD.FTZ R10, R4, 1 ;  /* 0x3f800000040a0421 */ /* 0x000fe20000010000 */
[----:B------:R-:W-:Y:S06]  /*2740*/  @P0 BRA `(.L_x_62) ;  /* 0x0000000000280947 */ /* 0x000fec0003800000 */
[----:B------:R-:W-:-:S13]  /*2750*/  FSETP.NEU.FTZ.AND P0, PT, |R4|, +INF , PT ;  /* 0x7f8000000400780b */ /* 0x000fda0003f1d200 */
[----:B------:R-:W-:-:S04]  /*2760*/  @P0 FFMA R9, R4, 1.84467440737095516160e+19, RZ ;  /* 0x5f80000004090823 */ /* 0x000fc800000000ff */
[----:B------:R-:W0:Y:S02]  /*2770*/  @P0 MUFU.RSQ R10, R9 ;  /* 0x00000009000a0308 */ /* 0x000e240000001400 */
[----:B0-----:R-:W-:Y:S01]  /*2780*/  @P0 FMUL.FTZ R8, R9, R10 ;  /* 0x0000000a09080220 */ /* 0x001fe20000410000 */
[----:B------:R-:W-:Y:S01]  /*2790*/  @P0 FMUL.FTZ R5, R10, 0.5 ;  /* 0x3f0000000a050820 */ /* 0x000fe20000410000 */
[----:B------:R-:W-:Y:S02]  /*27a0*/  @!P0 MOV R10, R4 ;  /* 0x00000004000a8202 */ /* 0x000fe40000000f00 */
[----:B------:R-:W-:-:S04]  /*27b0*/  @P0 FADD.FTZ R7, -R8, -RZ ;  /* 0x800000ff08070221 */ /* 0x000fc80000010100 */
[----:B------:R-:W-:-:S04]  /*27c0*/  @P0 FFMA R7, R8, R7, R9 ;  /* 0x0000000708070223 */ /* 0x000fc80000000009 */
[----:B------:R-:W-:-:S04]  /*27d0*/  @P0 FFMA R5, R7, R5, R8 ;  /* 0x0000000507050223 */ /* 0x000fc80000000008 */
[----:B------:R-:W-:-:S07]  /*27e0*/  @P0 FMUL.FTZ R10, R5, 2.3283064365386962891e-10 ;  /* 0x2f800000050a0820 */ /* 0x000fce0000410000 */
.L_x_62:
[----:B------:R-:W-:Y:S02]  /*27f0*/  HFMA2 R5, -RZ, RZ, 0, 0 ;  /* 0x00000000ff057431 */ /* 0x000fe400000001ff */
[----:B------:R-:W-:-:S04]  /*2800*/  IMAD.MOV.U32 R4, RZ, RZ, R0 ;  /* 0x000000ffff047224 */ /* 0x000fc800078e0000 */
[----:B------:R-:W-:Y:S05]  /*2810*/  RET.REL.NODEC R4 `(_Z12computeJuliaPi6float2f) ;  /* 0xffffffd404f87950 */ /* 0x000fea0003c3ffff */
        .weak           $__internal_2_$__cuda_sm3x_div_rn_noftz_f32_slowpath
        .type           $__internal_2_$__cuda_sm3x_div_rn_noftz_f32_slowpath,@function
        .size           $__internal_2_$__cuda_sm3x_div_rn_noftz_f32_slowpath,(.L_x_77 - $__internal_2_$__cuda_sm3x_div_rn_noftz_f32_slowpath)
$__internal_2_$__cuda_sm3x_div_rn_noftz_f32_slowpath:
[----:B------:R-:W-:Y:S01]  /*2820*/  SHF.R.U32.HI R7, RZ, 0x17, R13 ;  /* 0x00000017ff077819 */ /* 0x000fe2000001160d */
[----:B------:R-:W-:Y:S01]  /*2830*/  BSSY.RECONVERGENT B1, `(.L_x_63) ;  /* 0x0000064000017945 */ /* 0x000fe20003800200 */
[--C-:B------:R-:W-:Y:S01]  /*2840*/  SHF.R.U32.HI R8, RZ, 0x17, R2.reuse ;  /* 0x00000017ff087819 */ /* 0x100fe20000011602 */
[----:B------:R-:W-:Y:S01]  /*2850*/  IMAD.MOV.U32 R17, RZ, RZ, R2 ;  /* 0x000000ffff117224 */ /* 0x000fe200078e0002 */
[----:B------:R-:W-:Y:S02]  /*2860*/  LOP3.LUT R7, R7, 0xff, RZ, 0xc0, !PT ;  /* 0x000000ff07077812 */ /* 0x000fe400078ec0ff */
[----:B------:R-:W-:Y:S02]  /*2870*/  LOP3.LUT R8, R8, 0xff, RZ, 0xc0, !PT ;  /* 0x000000ff08087812 */ /* 0x000fe400078ec0ff */
[----:B------:R-:W-:Y:S01]  /*2880*/  MOV R10, R13 ;  /* 0x0000000d000a7202 */ /* 0x000fe20000000f00 */
[----:B------:R-:W-:Y:S01]  /*2890*/  VIADD R9, R7, 0xffffffff ;  /* 0xffffffff07097836 */ /* 0x000fe20000000000 */
[----:B------:R-:W-:-:S04]  /*28a0*/  IADD3 R0, PT, PT, R8, -0x1, RZ ;  /* 0xffffffff08007810 */ /* 0x000fc80007ffe0ff */
[----:B------:R-:W-:-:S04]  /*28b0*/  ISETP.GT.U32.AND P0, PT, R9, 0xfd, PT ;  /* 0x000000fd0900780c */ /* 0x000fc80003f04070 */
[----:B------:R-:W-:-:S13]  /*28c0*/  ISETP.GT.U32.OR P0, PT, R0, 0xfd, P0 ;  /* 0x000000fd0000780c */ /* 0x000fda0000704470 */
[----:B------:R-:W-:Y:S01]  /*28d0*/  @!P0 IMAD.MOV.U32 R5, RZ, RZ, RZ ;  /* 0x000000ffff058224 */ /* 0x000fe200078e00ff */
[----:B------:R-:W-:Y:S06]  /*28e0*/  @!P0 BRA `(.L_x_64) ;  /* 0x00000000005c8947 */ /* 0x000fec0003800000 */
[----:B------:R-:W-:Y:S02]  /*28f0*/  FSETP.GTU.FTZ.AND P0, PT, |R2|, +INF , PT ;  /* 0x7f8000000200780b */ /* 0x000fe40003f1c200 */
[----:B------:R-:W-:-:S04]  /*2900*/  FSETP.GTU.FTZ.AND P1, PT, |R13|, +INF , PT ;  /* 0x7f8000000d00780b */ /* 0x000fc80003f3c200 */
[----:B------:R-:W-:-:S13]  /*2910*/  PLOP3.LUT P0, PT, P0, P1, PT, 0xf8, 0x8f ;  /* 0x00000000008f781c */ /* 0x000fda0000703f70 */
[----:B------:R-:W-:Y:S05]  /*2920*/  @P0 BRA `(.L_x_65) ;  /* 0x00000004004c0947 */ /* 0x000fea0003800000 */
[----:B------:R-:W-:-:S13]  /*2930*/  LOP3.LUT P0, RZ, R10, 0x7fffffff, R17, 0xc8, !PT ;  /* 0x7fffffff0aff7812 */ /* 0x000fda000780c811 */
[----:B------:R-:W-:Y:S05]  /*2940*/  @!P0 BRA `(.L_x_66) ;  /* 0x00000004003c8947 */ /* 0x000fea0003800000 */
[C---:B------:R-:W-:Y:S02]  /*2950*/  FSETP.NEU.FTZ.AND P1, PT, |R2|.reuse, +INF , PT ;  /* 0x7f8000000200780b */ /* 0x040fe40003f3d200 */
[----:B------:R-:W-:Y:S02]  /*2960*/  FSETP.NEU.FTZ.AND P2, PT, |R13|, +INF , PT ;  /* 0x7f8000000d00780b */ /* 0x000fe40003f5d200 */
[----:B------:R-:W-:-:S11]  /*2970*/  FSETP.NEU.FTZ.AND P0, PT, |R2|, +INF , PT ;  /* 0x7f8000000200780b */ /* 0x000fd60003f1d200 */
[----:B------:R-:W-:Y:S05]  /*2980*/  @!P2 BRA !P1, `(.L_x_66) ;  /* 0x00000004002ca947 */ /* 0x000fea0004800000 */
[----:B------:R-:W-:-:S04]  /*2990*/  LOP3.LUT P1, RZ, R17, 0x7fffffff, RZ, 0xc0, !PT ;  /* 0x7fffffff11ff7812 */ /* 0x000fc8000782c0ff */
[----:B------:R-:W-:-:S13]  /*29a0*/  PLOP3.LUT P1, PT, P2, P1, PT, 0x2f, 0xf2 ;  /* 0x0000000000f2781c */ /* 0x000fda0001722577 */
[----:B------:R-:W-:Y:S05]  /*29b0*/  @P1 BRA `(.L_x_67) ;  /* 0x0000000400181947 */ /* 0x000fea0003800000 */
[----:B------:R-:W-:-:S04]  /*29c0*/  LOP3.LUT P1, RZ, R10, 0x7fffffff, RZ, 0xc0, !PT ;  /* 0x7fffffff0aff7812 */ /* 0x000fc8000782c0ff */
[----:B------:R-:W-:-:S13]  /*29d0*/  PLOP3.LUT P0, PT, P0, P1, PT, 0x2f, 0xf2 ;  /* 0x0000000000f2781c */ /* 0x000fda0000702577 */
[----:B------:R-:W-:Y:S05]  /*29e0*/  @P0 BRA `(.L_x_68) ;  /* 0x0000000400000947 */ /* 0x000fea0003800000 */
[----:B------:R-:W-:Y:S02]  /*29f0*/  ISETP.GE.AND P0, PT, R0, RZ, PT ;  /* 0x000000ff0000720c */ /* 0x000fe40003f06270 */
[----:B------:R-:W-:-:S11]  /*2a00*/  ISETP.GE.AND P1, PT, R9, RZ, PT ;  /* 0x000000ff0900720c */ /* 0x000fd60003f26270 */
[----:B------:R-:W-:Y:S01]  /*2a10*/  @P0 MOV R5, RZ ;  /* 0x000000ff00050202 */ /* 0x000fe20000000f00 */
[----:B------:R-:W-:Y:S02]  /*2a20*/  @!P0 IMAD.MOV.U32 R5, RZ, RZ, -0x40 ;  /* 0xffffffc0ff058424 */ /* 0x000fe400078e00ff */
[----:B------:R-:W-:Y:S01]  /*2a30*/  @!P0 FFMA R17, R2, 1.84467440737095516160e+19, RZ ;  /* 0x5f80000002118823 */ /* 0x000fe200000000ff */
[----:B------:R-:W-:Y:S02]  /*2a40*/  @!P1 FFMA R10, R13, 1.84467440737095516160e+19, RZ ;  /* 0x5f8000000d0a9823 */ /* 0x000fe400000000ff */
[----:B------:R-:W-:-:S07]  /*2a50*/  @!P1 IADD3 R5, PT, PT, R5, 0x40, RZ ;  /* 0x0000004005059810 */ /* 0x000fce0007ffe0ff */
.L_x_64:
[----:B------:R-:W-:Y:S01]  /*2a60*/  LEA R9, R7, 0xc0800000, 0x17 ;  /* 0xc080000007097811 */ /* 0x000fe200078eb8ff */
[----:B------:R-:W-:Y:S01]  /*2a70*/  BSSY.RECONVERGENT B2, `(.L_x_69) ;  /* 0x0000036000027945 */ /* 0x000fe20003800200 */
[----:B------:R-:W-:-:S03]  /*2a80*/  IADD3 R8, PT, PT, R8, -0x7f, RZ ;  /* 0xffffff8108087810 */ /* 0x000fc60007ffe0ff */
[----:B------:R-:W-:Y:S02]  /*2a90*/  IMAD.IADD R16, R10, 0x1, -R9 ;  /* 0x000000010a107824 */ /* 0x000fe400078e0a09 */
[C---:B------:R-:W-:Y:S01]  /*2aa0*/  IMAD R0, R8.reuse, -0x800000, R17 ;  /* 0xff80000008007824 */ /* 0x040fe200078e0211 */
[----:B------:R-:W-:Y:S01]  /*2ab0*/  IADD3 R8, PT, PT, R8, 0x7f, -R7 ;  /* 0x0000007f08087810 */ /* 0x000fe20007ffe807 */
[----:B------:R-:W0:Y:S01]  /*2ac0*/  MUFU.RCP R10, R16 ;  /* 0x00000010000a7308 */ /* 0x000e220000001000 */
[----:B------:R-:W-:-:S03]  /*2ad0*/  FADD.FTZ R11, -R16, -RZ ;  /* 0x800000ff100b7221 */ /* 0x000fc60000010100 */
[----:B------:R-:W-:Y:S02]  /*2ae0*/  IMAD.IADD R5, R8, 0x1, R5 ;  /* 0x0000000108057824 */ /* 0x000fe400078e0205 */
[----:B0-----:R-:W-:-:S04]  /*2af0*/  FFMA R9, R10, R11, 1 ;  /* 0x3f8000000a097423 */ /* 0x001fc8000000000b */
[----:B------:R-:W-:-:S04]  /*2b00*/  FFMA R9, R10, R9, R10 ;  /* 0x000000090a097223 */ /* 0x000fc8000000000a */
[----:B------:R-:W-:-:S04]  /*2b10*/  FFMA R10, R0, R9, RZ ;  /* 0x00000009000a7223 */ /* 0x000fc800000000ff */
[----:B------:R-:W-:-:S04]  /*2b20*/  FFMA R12, R11, R10, R0 ;  /* 0x0000000a0b0c7223 */ /* 0x000fc80000000000 */
[----:B------:R-:W-:-:S04]  /*2b30*/  FFMA R12, R9, R12, R10 ;  /* 0x0000000c090c7223 */ /* 0x000fc8000000000a */
[----:B------:R-:W-:-:S04]  /*2b40*/  FFMA R11, R11, R12, R0 ;  /* 0x0000000c0b0b7223 */ /* 0x000fc80000000000 */
[----:B------:R-:W-:-:S05]  /*2b50*/  FFMA R0, R9, R11, R12 ;  /* 0x0000000b09007223 */ /* 0x000fca000000000c */
[----:B------:R-:W-:-:S04]  /*2b60*/  SHF.R.U32.HI R7, RZ, 0x17, R0 ;  /* 0x00000017ff077819 */ /* 0x000fc80000011600 */
[----:B------:R-:W-:-:S04]  /*2b70*/  LOP3.LUT R8, R7, 0xff, RZ, 0xc0, !PT ;  /* 0x000000ff07087812 */ /* 0x000fc800078ec0ff */
[----:B------:R-:W-:-:S05]  /*2b80*/  IADD3 R7, PT, PT, R8, R5, RZ ;  /* 0x0000000508077210 */ /* 0x000fca0007ffe0ff */
[----:B------:R-:W-:-:S05]  /*2b90*/  VIADD R8, R7, 0xffffffff ;  /* 0xffffffff07087836 */ /* 0x000fca0000000000 */
[----:B------:R-:W-:-:S13]  /*2ba0*/  ISETP.GE.U32.AND P0, PT, R8, 0xfe, PT ;  /* 0x000000fe0800780c */ /* 0x000fda0003f06070 */
[----:B------:R-:W-:Y:S05]  /*2bb0*/  @!P0 BRA `(.L_x_70) ;  /* 0x0000000000808947 */ /* 0x000fea0003800000 */
[----:B------:R-:W-:-:S13]  /*2bc0*/  ISETP.GT.AND P0, PT, R7, 0xfe, PT ;  /* 0x000000fe0700780c */ /* 0x000fda0003f04270 */
[----:B------:R-:W-:Y:S05]  /*2bd0*/  @P0 BRA `(.L_x_71) ;  /* 0x00000000006c0947 */ /* 0x000fea0003800000 */
[----:B------:R-:W-:-:S13]  /*2be0*/  ISETP.GE.AND P0, PT, R7, 0x1, PT ;  /* 0x000000010700780c */ /* 0x000fda0003f06270 */
[----:B------:R-:W-:Y:S05]  /*2bf0*/  @P0 BRA `(.L_x_72) ;  /* 0x0000000000740947 */ /* 0x000fea0003800000 */
[----:B------:R-:W-:Y:S02]  /*2c00*/  ISETP.GE.AND P0, PT, R7, -0x18, PT ;  /* 0xffffffe80700780c */ /* 0x000fe40003f06270 */
[----:B------:R-:W-:-:S11]  /*2c10*/  LOP3.LUT R0, R0, 0x80000000, RZ, 0xc0, !PT ;  /* 0x8000000000007812 */ /* 0x000fd600078ec0ff */
[----:B------:R-:W-:Y:S05]  /*2c20*/  @!P0 BRA `(.L_x_72) ;  /* 0x0000000000688947 */ /* 0x000fea0003800000 */
[CCC-:B------:R-:W-:Y:S01]  /*2c30*/  FFMA.RZ R5, R9.reuse, R11.reuse, R12.reuse ;  /* 0x0000000b09057223 */ /* 0x1c0fe2000000c00c */
[CCC-:B------:R-:W-:Y:S01]  /*2c40*/  FFMA.RP R8, R9.reuse, R11.reuse, R12.reuse ;  /* 0x0000000b09087223 */ /* 0x1c0fe2000000800c */
[----:B------:R-:W-:Y:S01]  /*2c50*/  FFMA.RM R11, R9, R11, R12 ;  /* 0x0000000b090b7223 */ /* 0x000fe2000000400c */
[----:B------:R-:W-:Y:S02]  /*2c60*/  IADD3 R9, PT, PT, R7, 0x20, RZ ;  /* 0x0000002007097810 */ /* 0x000fe40007ffe0ff */
[----:B------:R-:W-:Y:S02]  /*2c70*/  LOP3.LUT R5, R5, 0x7fffff, RZ, 0xc0, !PT ;  /* 0x007fffff05057812 */ /* 0x000fe400078ec0ff */
[----:B------:R-:W-:Y:S02]  /*2c80*/  ISETP.NE.AND P2, PT, R7, RZ, PT ;  /* 0x000000ff0700720c */ /* 0x000fe40003f45270 */
[----:B------:R-:W-:Y:S02]  /*2c90*/  LOP3.LUT R10, R5, 0x800000, RZ, 0xfc, !PT ;  /* 0x00800000050a7812 */ /* 0x000fe400078efcff */
[----:B------:R-:W-:Y:S01]  /*2ca0*/  ISETP.NE.AND P1, PT, R7, RZ, PT ;  /* 0x000000ff0700720c */ /* 0x000fe20003f25270 */
[----:B------:R-:W-:Y:S01]  /*2cb0*/  IMAD.MOV R7, RZ, RZ, -R7 ;  /* 0x000000ffff077224 */ /* 0x000fe200078e0a07 */
[----:B------:R-:W-:-:S02]  /*2cc0*/  SHF.L.U32 R9, R10, R9, RZ ;  /* 0x000000090a097219 */ /* 0x000fc400000006ff */
[----:B------:R-:W-:Y:S02]  /*2cd0*/  FSETP.NEU.FTZ.AND P0, PT, R8, R11, PT ;  /* 0x0000000b0800720b */ /* 0x000fe40003f1d000 */
[----:B------:R-:W-:Y:S02]  /*2ce0*/  SEL R7, R7, RZ, P2 ;  /* 0x000000ff07077207 */ /* 0x000fe40001000000 */
[----:B------:R-:W-:Y:S02]  /*2cf0*/  ISETP.NE.AND P1, PT, R9, RZ, P1 ;  /* 0x000000ff0900720c */ /* 0x000fe40000f25270 */
[----:B------:R-:W-:Y:S02]  /*2d00*/  SHF.R.U32.HI R10, RZ, R7, R10 ;  /* 0x00000007ff0a7219 */ /* 0x000fe4000001160a */
[----:B------:R-:W-:Y:S02]  /*2d10*/  PLOP3.LUT P0, PT, P0, P1, PT, 0xf8, 0x8f ;  /* 0x00000000008f781c */ /* 0x000fe40000703f70 */
[----:B------:R-:W-:-:S02]  /*2d20*/  SHF.R.U32.HI R7, RZ, 0x1, R10 ;  /* 0x00000001ff077819 */ /* 0x000fc4000001160a */
[----:B------:R-:W-:-:S04]  /*2d30*/  SEL R8, RZ, 0x1, !P0 ;  /* 0x00000001ff087807 */ /* 0x000fc80004000000 */
[----:B------:R-:W-:-:S04]  /*2d40*/  LOP3.LUT R5, R8, 0x1, R7, 0xf8, !PT ;  /* 0x0000000108057812 */ /* 0x000fc800078ef807 */
[----:B------:R-:W-:-:S04]  /*2d50*/  LOP3.LUT R10, R5, R10, RZ, 0xc0, !PT ;  /* 0x0000000a050a7212 */ /* 0x000fc800078ec0ff */
[----:B------:R-:W-:-:S04]  /*2d60*/  IADD3 R7, PT, PT, R7, R10, RZ ;  /* 0x0000000a07077210 */ /* 0x000fc80007ffe0ff */
[----:B------:R-:W-:Y:S01]  /*2d70*/  LOP3.LUT R0, R7, R0, RZ, 0xfc, !PT ;  /* 0x0000000007007212 */ /* 0x000fe200078efcff */
[----:B------:R-:W-:Y:S06]  /*2d80*/  BRA `(.L_x_72) ;  /* 0x0000000000107947 */ /* 0x000fec0003800000 */
.L_x_71:
[----:B------:R-:W-:-:S04]  /*2d90*/  LOP3.LUT R0, R0, 0x80000000, RZ, 0xc0, !PT ;  /* 0x8000000000007812 */ /* 0x000fc800078ec0ff */
[----:B------:R-:W-:Y:S01]  /*2da0*/  LOP3.LUT R0, R0, 0x7f800000, RZ, 0xfc, !PT ;  /* 0x7f80000000007812 */ /* 0x000fe200078efcff */
[----:B------:R-:W-:Y:S06]  /*2db0*/  BRA `(.L_x_72) ;  /* 0x0000000000047947 */ /* 0x000fec0003800000 */
.L_x_70:
[----:B------:R-:W-:-:S07]  /*2dc0*/  IMAD R0, R5, 0x800000, R0 ;  /* 0x0080000005007824 */ /* 0x000fce00078e0200 */
.L_x_72:
[----:B------:R-:W-:Y:S05]  /*2dd0*/  BSYNC.RECONVERGENT B2 ;  /* 0x0000000000027941 */ /* 0x000fea0003800200 */
.L_x_69:
[----:B------:R-:W-:Y:S05]  /*2de0*/  BRA `(.L_x_73) ;  /* 0x0000000000207947 */ /* 0x000fea0003800000 */
.L_x_68:
[----:B------:R-:W-:-:S04]  /*2df0*/  LOP3.LUT R10, R10, 0x80000000, R17, 0x48, !PT ;  /* 0x800000000a0a7812 */ /* 0x000fc800078e4811 */
[----:B------:R-:W-:Y:S01]  /*2e00*/  LOP3.LUT R0, R10, 0x7f800000, RZ, 0xfc, !PT ;  /* 0x7f8000000a007812 */ /* 0x000fe200078efcff */
[----:B------:R-:W-:Y:S06]  /*2e10*/  BRA `(.L_x_73) ;  /* 0x0000000000147947 */ /* 0x000fec0003800000 */
.L_x_67:
[----:B------:R-:W-:Y:S01]  /*2e20*/  LOP3.LUT R0, R10, 0x80000000, R17, 0x48, !PT ;  /* 0x800000000a007812 */ /* 0x000fe200078e4811 */
[----:B------:R-:W-:Y:S06]  /*2e30*/  BRA `(.L_x_73) ;  /* 0x00000000000c7947 */ /* 0x000fec0003800000 */
.L_x_66:
[----:B------:R-:W0:Y:S01]  /*2e40*/  MUFU.RSQ R0, -QNAN ;  /* 0xffc0000000007908 */ /* 0x000e220000001400 */
[----:B------:R-:W-:Y:S05]  /*2e50*/  BRA `(.L_x_73) ;  /* 0x0000000000047947 */ /* 0x000fea0003800000 */
.L_x_65:
[----:B------:R-:W-:-:S07]  /*2e60*/  FADD.FTZ R0, R2, R13 ;  /* 0x0000000d02007221 */ /* 0x000fce0000010000 */
.L_x_73:
[----:B------:R-:W-:Y:S05]  /*2e70*/  BSYNC.RECONVERGENT B1 ;  /* 0x0000000000017941 */ /* 0x000fea0003800200 */
.L_x_63:
[----:B------:R-:W-:-:S04]  /*2e80*/  HFMA2 R5, -RZ, RZ, 0, 0 ;  /* 0x00000000ff057431 */ /* 0x000fc800000001ff */
[----:B0-----:R-:W-:Y:S05]  /*2e90*/  RET.REL.NODEC R4 `(_Z12computeJuliaPi6float2f) ;  /* 0xffffffd004587950 */ /* 0x001fea0003c3ffff */
.L_x_74:
[----:B------:R-:W-:-:S00]  /*2ea0*/  BRA `(.L_x_74) ;  /* 0xfffffffc00fc7947 */ /* 0x000fc0000383ffff */
[----:B------:R-:W-:-:S00]  /*2eb0*/  NOP ;  /* 0x0000000000007918 */ /* 0x000fc00000000000 */
        /* <DEDUP_REMOVED lines=12> */
.L_x_77:


//--------------------- .nv.shared.reserved.0     --------------------------
	.section	.nv.shared.reserved.0,"aw",@nobits
	.weak		__nv_reservedSMEM_offset_0_alias
	.size		__nv_reservedSMEM_offset_0_alias, 0, 64
	.other		__nv_reservedSMEM_offset_0_alias,@"STO_CUDA_RESERVED_SHARED STV_DEFAULT"
__nv_reservedSMEM_offset_0_alias:
	.zero		0
	.zero		64


//--------------------- .nv.constant0._Z12computeJuliaPi6float2f --------------------------
	.section	.nv.constant0._Z12computeJuliaPi6float2f,"a",@progbits
	.sectionflags	@""
	.align	4
.nv.constant0._Z12computeJuliaPi6float2f:
	.zero		916


//--------------------- SYMBOLS --------------------------

	.type		.nv.reservedSmem.offset0,@object
	.size		.nv.reservedSmem.offset0,0x4
